// auto-generated by cutlass_sweep.gemm — config: {"arch": "sm_90", "cluster_m": 4, "cluster_n": 2, "dtype": "e4m3", "dtype_b": "e4m3", "layout": "nt", "stages": 0, "tile_k": 128, "tile_m": 256, "tile_n": 64}
#include "cutlass/cutlass.h"
#include "cutlass/gemm/collective/collective_builder.hpp"
#include "cutlass/gemm/device/gemm_universal_adapter.h"
#include "cutlass/gemm/kernel/gemm_universal.hpp"
#include "cutlass/epilogue/collective/collective_builder.hpp"

using ElemA = cutlass::float_e4m3_t;
using ElemB = cutlass::float_e4m3_t;
using ElemCD = cutlass::float_e4m3_t;
using Acc  = float;
using TileShape    = cute::Shape<cute::_256, cute::_64, cute::_128>;
using ClusterShape = cute::Shape<cute::_4, cute::_2, cute::_1>;

using CollectiveEpilogue = typename cutlass::epilogue::collective::CollectiveBuilder<
    cutlass::arch::Sm90, cutlass::arch::OpClassTensorOp,
    TileShape, ClusterShape,
    cutlass::epilogue::collective::EpilogueTileAuto,
    Acc, Acc,
    ElemCD, cutlass::layout::RowMajor, 128 / cutlass::sizeof_bits<ElemCD>::value,
    ElemCD, cutlass::layout::RowMajor, 128 / cutlass::sizeof_bits<ElemCD>::value,
    cutlass::epilogue::collective::EpilogueScheduleAuto
  >::CollectiveOp;

using CollectiveMainloop = typename cutlass::gemm::collective::CollectiveBuilder<
    cutlass::arch::Sm90, cutlass::arch::OpClassTensorOp,
    ElemA, cutlass::layout::RowMajor, 128 / cutlass::sizeof_bits<ElemA>::value,
    ElemB, cutlass::layout::ColumnMajor, 128 / cutlass::sizeof_bits<ElemB>::value,
    Acc,
    TileShape, ClusterShape,
    cutlass::gemm::collective::StageCountAutoCarveout<static_cast<int>(sizeof(typename CollectiveEpilogue::SharedStorage))>,
    cutlass::gemm::collective::KernelScheduleAuto
  >::CollectiveOp;

using GemmKernel = cutlass::gemm::kernel::GemmUniversal<
    cute::Shape<int,int,int,int>,
    CollectiveMainloop,
    CollectiveEpilogue
>;
using Gemm = cutlass::gemm::device::GemmUniversalAdapter<GemmKernel>;

// Force the device kernel symbol into the cubin without needing a host main.
auto* _anchor = &cutlass::device_kernel<GemmKernel>;


// ===== COMPILED SASS (sm_90a) =====

	.target	sm_90a

	.elftype	@"ET_EXEC"


//--------------------- .note.nv.tkinfo           --------------------------
	.section	.note.nv.tkinfo,"",@"SHT_NOTE"
	.sectionflags	@"SHF_NOTE_NV_TKINFO"
	.tkinfo
        /*0018*/ 	.word	0x00000002
        /*0030*/ 	.string	""
        /*0030*/ 	.string	"ptxas"
        /*0030*/ 	.string	"Cuda compilation tools, release 13.0, V13.0.88"
        /*0030*/ 	.string	"Build cuda_13.0.r13.0/compiler.36424714_0"
        /*0030*/ 	.string	"-arch sm_90a -m 64 "



//--------------------- .note.nv.cuinfo           --------------------------
	.section	.note.nv.cuinfo,"",@"SHT_NOTE"
	.sectionflags	@"SHF_NOTE_NV_CUINFO"
        /*0018*/ 	.short	0x0002
        /*001a*/ 	.short	0x005a
        /*001c*/ 	.short	0x0082
	.zero		2


//--------------------- .nv.info                  --------------------------
	.section	.nv.info,"",@"SHT_CUDA_INFO"
	.align	4


	//----- nvinfo : EIATTR_REGCOUNT
	.align		4
        /*0000*/ 	.byte	0x04, 0x2f
        /*0002*/ 	.short	(.L_12 - .L_11)
	.align		4
.L_11:
        /*0004*/ 	.word	index@(_ZN7cutlass13device_kernelINS_4gemm6kernel13GemmUniversalIN4cute5tupleIJiiiiEEENS1_10collective13CollectiveMmaINS1_37MainloopSm90TmaGmmaWarpSpecializedFP8ILi5ENS5_IJNS4_1CILi4EEENSA_ILi2EEENSA_ILi1EEEEEENS1_35KernelTmaWarpSpecializedCooperativeEEENS5_IJNSA_ILi256EEENSA_ILi64EEENSA_ILi128EEEEEENS_12float_e4m3_tENS5_IJlSD_lEEESL_SM_NS4_8TiledMMAINS4_8MMA_AtomIJNS4_4SM904GMMA30MMA_64x64x32_F32E4M3E4M3_SS_TNILNSQ_7ScaleInE1ELSS_1EEEEEENS4_6LayoutINS5_IJSC_SD_SD_EEENS5_IJSD_NSA_ILi0EEESX_EEEEENS5_IJNS4_10UnderscoreES10_S10_EEEEENS4_23SM90_TMA_LOAD_MULTICASTENS4_14ComposedLayoutINS4_7SwizzleILi3ELi4ELi3EEENS4_18smem_ptr_flag_bitsILi8EEENSV_INS5_IJNSA_ILi8EEESJ_EEENS5_IJSJ_SD_EEEEEEEvNS4_8identityES13_S1D_vS1E_EENS_8epilogue10collective6detail29Sm90TmaWarpSpecializedAdapterINS1H_15DefaultEpilogueISL_SM_SM_NS1G_6thread17LinearCombinationISL_Li1EffLNS1L_9ScaleType4KindE0ELNS_15FloatRoundStyleE2ESL_EENS1_15EpilogueDefaultEEEEEvvEEEEvNT_6ParamsE)
        /*0008*/ 	.word	0x000000a8


	//----- nvinfo : EIATTR_FRAME_SIZE
	.align		4
.L_12:
        /*000c*/ 	.byte	0x04, 0x11
        /*000e*/ 	.short	(.L_14 - .L_13)
	.align		4
.L_13:
        /*0010*/ 	.word	index@(_ZN7cutlass13device_kernelINS_4gemm6kernel13GemmUniversalIN4cute5tupleIJiiiiEEENS1_10collective13CollectiveMmaINS1_37MainloopSm90TmaGmmaWarpSpecializedFP8ILi5ENS5_IJNS4_1CILi4EEENSA_ILi2EEENSA_ILi1EEEEEENS1_35KernelTmaWarpSpecializedCooperativeEEENS5_IJNSA_ILi256EEENSA_ILi64EEENSA_ILi128EEEEEENS_12float_e4m3_tENS5_IJlSD_lEEESL_SM_NS4_8TiledMMAINS4_8MMA_AtomIJNS4_4SM904GMMA30MMA_64x64x32_F32E4M3E4M3_SS_TNILNSQ_7ScaleInE1ELSS_1EEEEEENS4_6LayoutINS5_IJSC_SD_SD_EEENS5_IJSD_NSA_ILi0EEESX_EEEEENS5_IJNS4_10UnderscoreES10_S10_EEEEENS4_23SM90_TMA_LOAD_MULTICASTENS4_14ComposedLayoutINS4_7SwizzleILi3ELi4ELi3EEENS4_18smem_ptr_flag_bitsILi8EEENSV_INS5_IJNSA_ILi8EEESJ_EEENS5_IJSJ_SD_EEEEEEEvNS4_8identityES13_S1D_vS1E_EENS_8epilogue10collective6detail29Sm90TmaWarpSpecializedAdapterINS1H_15DefaultEpilogueISL_SM_SM_NS1G_6thread17LinearCombinationISL_Li1EffLNS1L_9ScaleType4KindE0ELNS_15FloatRoundStyleE2ESL_EENS1_15EpilogueDefaultEEEEEvvEEEEvNT_6ParamsE)
        /*0014*/ 	.word	0x00000000


	//----- nvinfo : EIATTR_MIN_STACK_SIZE
	.align		4
.L_14:
        /*0018*/ 	.byte	0x04, 0x12
        /*001a*/ 	.short	(.L_16 - .L_15)
	.align		4
.L_15:
        /*001c*/ 	.word	index@(_ZN7cutlass13device_kernelINS_4gemm6kernel13GemmUniversalIN4cute5tupleIJiiiiEEENS1_10collective13CollectiveMmaINS1_37MainloopSm90TmaGmmaWarpSpecializedFP8ILi5ENS5_IJNS4_1CILi4EEENSA_ILi2EEENSA_ILi1EEEEEENS1_35KernelTmaWarpSpecializedCooperativeEEENS5_IJNSA_ILi256EEENSA_ILi64EEENSA_ILi128EEEEEENS_12float_e4m3_tENS5_IJlSD_lEEESL_SM_NS4_8TiledMMAINS4_8MMA_AtomIJNS4_4SM904GMMA30MMA_64x64x32_F32E4M3E4M3_SS_TNILNSQ_7ScaleInE1ELSS_1EEEEEENS4_6LayoutINS5_IJSC_SD_SD_EEENS5_IJSD_NSA_ILi0EEESX_EEEEENS5_IJNS4_10UnderscoreES10_S10_EEEEENS4_23SM90_TMA_LOAD_MULTICASTENS4_14ComposedLayoutINS4_7SwizzleILi3ELi4ELi3EEENS4_18smem_ptr_flag_bitsILi8EEENSV_INS5_IJNSA_ILi8EEESJ_EEENS5_IJSJ_SD_EEEEEEEvNS4_8identityES13_S1D_vS1E_EENS_8epilogue10collective6detail29Sm90TmaWarpSpecializedAdapterINS1H_15DefaultEpilogueISL_SM_SM_NS1G_6thread17LinearCombinationISL_Li1EffLNS1L_9ScaleType4KindE0ELNS_15FloatRoundStyleE2ESL_EENS1_15EpilogueDefaultEEEEEvvEEEEvNT_6ParamsE)
        /*0020*/ 	.word	0x00000000
.L_16:


//--------------------- .nv.compat                --------------------------
	.section	.nv.compat,"",@"SHT_CUDA_COMPAT_INFO"
	.align	4
        /*0000*/ 	.byte	0x02, 0x09, 0x01, 0x00, 0x02, 0x02, 0x04, 0x00, 0x02, 0x05, 0x05, 0x00, 0x03, 0x07, 0x01, 0x01
        /*0010*/ 	.byte	0x02, 0x03, 0x01, 0x00, 0x02, 0x06, 0x01, 0x00, 0x04, 0x0b, 0x08, 0x00, 0x00, 0x00, 0x00, 0x00
        /*0020*/ 	.byte	0x00, 0x00, 0x00, 0x00


//--------------------- .nv.info._ZN7cutlass13device_kernelINS_4gemm6kernel13GemmUniversalIN4cute5tupleIJiiiiEEENS1_10collective13CollectiveMmaINS1_37MainloopSm90TmaGmmaWarpSpecializedFP8ILi5ENS5_IJNS4_1CILi4EEENSA_ILi2EEENSA_ILi1EEEEEENS1_35KernelTmaWarpSpecializedCooperativeEEENS5_IJNSA_ILi256EEENSA_ILi64EEENSA_ILi128EEEEEENS_12float_e4m3_tENS5_IJlSD_lEEESL_SM_NS4_8TiledMMAINS4_8MMA_AtomIJNS4_4SM904GMMA30MMA_64x64x32_F32E4M3E4M3_SS_TNILNSQ_7ScaleInE1ELSS_1EEEEEENS4_6LayoutINS5_IJSC_SD_SD_EEENS5_IJSD_NSA_ILi0EEESX_EEEEENS5_IJNS4_10UnderscoreES10_S10_EEEEENS4_23SM90_TMA_LOAD_MULTICASTENS4_14ComposedLayoutINS4_7SwizzleILi3ELi4ELi3EEENS4_18smem_ptr_flag_bitsILi8EEENSV_INS5_IJNSA_ILi8EEESJ_EEENS5_IJSJ_SD_EEEEEEEvNS4_8identityES13_S1D_vS1E_EENS_8epilogue10collective6detail29Sm90TmaWarpSpecializedAdapterINS1H_15DefaultEpilogueISL_SM_SM_NS1G_6thread17LinearCombinationISL_Li1EffLNS1L_9ScaleType4KindE0ELNS_15FloatRoundStyleE2ESL_EENS1_15EpilogueDefaultEEEEEvvEEEEvNT_6ParamsE --------------------------
	.section	.nv.info._ZN7cutlass13device_kernelINS_4gemm6kernel13GemmUniversalIN4cute5tupleIJiiiiEEENS1_10collective13CollectiveMmaINS1_37MainloopSm90TmaGmmaWarpSpecializedFP8ILi5ENS5_IJNS4_1CILi4EEENSA_ILi2EEENSA_ILi1EEEEEENS1_35KernelTmaWarpSpecializedCooperativeEEENS5_IJNSA_ILi256EEENSA_ILi64EEENSA_ILi128EEEEEENS_12float_e4m3_tENS5_IJlSD_lEEESL_SM_NS4_8TiledMMAINS4_8MMA_AtomIJNS4_4SM904GMMA30MMA_64x64x32_F32E4M3E4M3_SS_TNILNSQ_7ScaleInE1ELSS_1EEEEEENS4_6LayoutINS5_IJSC_SD_SD_EEENS5_IJSD_NSA_ILi0EEESX_EEEEENS5_IJNS4_10UnderscoreES10_S10_EEEEENS4_23SM90_TMA_LOAD_MULTICASTENS4_14ComposedLayoutINS4_7SwizzleILi3ELi4ELi3EEENS4_18smem_ptr_flag_bitsILi8EEENSV_INS5_IJNSA_ILi8EEESJ_EEENS5_IJSJ_SD_EEEEEEEvNS4_8identityES13_S1D_vS1E_EENS_8epilogue10collective6detail29Sm90TmaWarpSpecializedAdapterINS1H_15DefaultEpilogueISL_SM_SM_NS1G_6thread17LinearCombinationISL_Li1EffLNS1L_9ScaleType4KindE0ELNS_15FloatRoundStyleE2ESL_EENS1_15EpilogueDefaultEEEEEvvEEEEvNT_6ParamsE,"",@"SHT_CUDA_INFO"
	.sectionflags	@""
	.align	4


	//----- nvinfo : EIATTR_CUDA_API_VERSION
	.align		4
        /*0000*/ 	.byte	0x04, 0x37
        /*0002*/ 	.short	(.L_18 - .L_17)
.L_17:
        /*0004*/ 	.word	0x00000082


	//----- nvinfo : EIATTR_KPARAM_INFO
	.align		4
.L_18:
        /*0008*/ 	.byte	0x04, 0x17
        /*000a*/ 	.short	(.L_20 - .L_19)
.L_19:
        /*000c*/ 	.word	0x00000000
        /*0010*/ 	.short	0x0000
        /*0012*/ 	.short	0x0070
        /*0014*/ 	.byte	0x00, 0xf0, 0x01, 0x10


	//----- nvinfo : EIATTR_SPARSE_MMA_MASK
	.align		4
.L_20:
        /*0018*/ 	.byte	0x03, 0x50
        /*001a*/ 	.short	0x0000


	//----- nvinfo : EIATTR_MAXREG_COUNT
	.align		4
        /*001c*/ 	.byte	0x03, 0x1b
        /*001e*/ 	.short	0x00a8


	//----- nvinfo : EIATTR_NUM_BARRIERS
	.align		4
        /*0020*/ 	.byte	0x02, 0x4c
        /*0022*/ 	.byte	0x01
	.zero		1


	//----- nvinfo : EIATTR_MERCURY_ISA_VERSION
	.align		4
        /*0024*/ 	.byte	0x03, 0x5f
        /*0026*/ 	.short	0x0101


	//----- nvinfo : EIATTR_INT_WARP_WIDE_INSTR_OFFSETS
	.align		4
        /*0028*/ 	.byte	0x04, 0x31
        /*002a*/ 	.short	(.L_22 - .L_21)


	//   ....[0]....
.L_21:
        /*002c*/ 	.word	0x000004b0


	//   ....[1]....
        /*0030*/ 	.word	0x000004d0


	//   ....[2]....
        /*0034*/ 	.word	0x00000690


	//----- nvinfo : EIATTR_COOP_GROUP_MASK_REGIDS
	.align		4
.L_22:
        /*0038*/ 	.byte	0x04, 0x29
        /*003a*/ 	.short	(.L_24 - .L_23)


	//   ....[0]....
.L_23:
        /*003c*/ 	.word	0xffffffff


	//   ....[1]....
        /*0040*/ 	.word	0xffffffff


	//   ....[2]....
        /*0044*/ 	.word	0xffffffff


	//   ....[3]....
        /*0048*/ 	.word	0xffffffff


	//   ....[4]....
        /*004c*/ 	.word	0xffffffff


	//   ....[5]....
        /*0050*/ 	.word	0xffffffff


	//----- nvinfo : EIATTR_COOP_GROUP_INSTR_OFFSETS
	.align		4
.L_24:
        /*0054*/ 	.byte	0x04, 0x28
        /*0056*/ 	.short	(.L_26 - .L_25)


	//   ....[0]....
.L_25:
        /*0058*/ 	.word	0x00000060


	//   ....[1]....
        /*005c*/ 	.word	0x00000070


	//   ....[2]....
        /*0060*/ 	.word	0x00000130


	//   ....[3]....
        /*0064*/ 	.word	0x000002f0


	//   ....[4]....
        /*0068*/ 	.word	0x00000830


	//   ....[5]....
        /*006c*/ 	.word	0x000012b0


	//----- nvinfo : EIATTR_REG_RECONFIG
	.align		4
.L_26:
        /*0070*/ 	.byte	0x01, 0x54
	.zero		2


	//----- nvinfo : EIATTR_MBARRIER_INSTR_OFFSETS
	.align		4
        /*0074*/ 	.byte	0x04, 0x39
        /*0076*/ 	.short	(.L_28 - .L_27)


	//   ....[0]....
.L_27:
        /*0078*/ 	.word	0x00000230
        /*007c*/ 	.word	0x000000ff
        /*0080*/ 	.word	0x00000000
        /*0084*/ 	.short	0x0100
        /*0086*/ 	.byte	0x08
	.zero		1


	//   ....[1]....
        /*0088*/ 	.word	0x00000240
        /*008c*/ 	.word	0x000000ff
        /*0090*/ 	.word	0x00000028
        /*0094*/ 	.short	0x0100
        /*0096*/ 	.byte	0x08
	.zero		1


	//   ....[2]....
        /*0098*/ 	.word	0x00000250
        /*009c*/ 	.word	0x000000ff
        /*00a0*/ 	.word	0x00000008
        /*00a4*/ 	.short	0x0100
        /*00a6*/ 	.byte	0x08
	.zero		1


	//   ....[3]....
        /*00a8*/ 	.word	0x00000260
        /*00ac*/ 	.word	0x000000ff
        /*00b0*/ 	.word	0x00000030
        /*00b4*/ 	.short	0x0100
        /*00b6*/ 	.byte	0x08
	.zero		1


	//   ....[4]....
        /*00b8*/ 	.word	0x00000270
        /*00bc*/ 	.word	0x000000ff
        /*00c0*/ 	.word	0x00000010
        /*00c4*/ 	.short	0x0100
        /*00c6*/ 	.byte	0x08
	.zero		1


	//   ....[5]....
        /*00c8*/ 	.word	0x00000280
        /*00cc*/ 	.word	0x000000ff
        /*00d0*/ 	.word	0x00000038
        /*00d4*/ 	.short	0x0100
        /*00d6*/ 	.byte	0x08
	.zero		1


	//   ....[6]....
        /*00d8*/ 	.word	0x00000290
        /*00dc*/ 	.word	0x000000ff
        /*00e0*/ 	.word	0x00000018
        /*00e4*/ 	.short	0x0100
        /*00e6*/ 	.byte	0x08
	.zero		1


	//   ....[7]....
        /*00e8*/ 	.word	0x000002a0
        /*00ec*/ 	.word	0x000000ff
        /*00f0*/ 	.word	0x00000040
        /*00f4*/ 	.short	0x0100
        /*00f6*/ 	.byte	0x08
	.zero		1


	//   ....[8]....
        /*00f8*/ 	.word	0x000002b0
        /*00fc*/ 	.word	0x000000ff
        /*0100*/ 	.word	0x00000020
        /*0104*/ 	.short	0x0100
        /*0106*/ 	.byte	0x08
	.zero		1


	//   ....[9]....
        /*0108*/ 	.word	0x000002c0
        /*010c*/ 	.word	0x000000ff
        /*0110*/ 	.word	0x00000048
        /*0114*/ 	.short	0x0100
        /*0116*/ 	.byte	0x08
	.zero		1


	//   ....[10]....
        /*0118*/ 	.word	0x00000720
        /*011c*/ 	.word	0x000000ff
        /*0120*/ 	.word	0x00000060
        /*0124*/ 	.short	0x0100
        /*0126*/ 	.byte	0x06
	.zero		1


	//   ....[11]....
        /*0128*/ 	.word	0x000007a0
        /*012c*/ 	.word	0x000000ff
        /*0130*/ 	.word	0x00000068
        /*0134*/ 	.short	0x0100
        /*0136*/ 	.byte	0x06
	.zero		1


	//   ....[12]....
        /*0138*/ 	.word	0x000017e0
        /*013c*/ 	.word	0x000000ff
        /*0140*/ 	.word	0x00000000
        /*0144*/ 	.short	0x010a
        /*0146*/ 	.byte	0x06
	.zero		1


	//   ....[13]....
        /*0148*/ 	.word	0x00001820
        /*014c*/ 	.word	0x000000ff
        /*0150*/ 	.word	0x00000000
        /*0154*/ 	.short	0x010a
        /*0156*/ 	.byte	0x06
	.zero		1


	//   ....[14]....
        /*0158*/ 	.word	0x00002310
        /*015c*/ 	.word	0x000000ff
        /*0160*/ 	.word	0x00000000
        /*0164*/ 	.short	0x010a
        /*0166*/ 	.byte	0x0d
	.zero		1


	//   ....[15]....
        /*0168*/ 	.word	0x00002350
        /*016c*/ 	.word	0x000000ff
        /*0170*/ 	.word	0x00000000
        /*0174*/ 	.short	0x010a
        /*0176*/ 	.byte	0x0d
	.zero		1


	//   ....[16]....
        /*0178*/ 	.word	0x00002b40
        /*017c*/ 	.word	0x0000000f
        /*0180*/ 	.word	0x00000000
        /*0184*/ 	.short	0x0101
        /*0186*/ 	.byte	0x3f
	.zero		1


	//   ....[17]....
        /*0188*/ 	.word	0x000031e0
        /*018c*/ 	.word	0x0000000c
        /*0190*/ 	.word	0x00000000
        /*0194*/ 	.short	0x0101
        /*0196*/ 	.byte	0x3f
	.zero		1


	//   ....[18]....
        /*0198*/ 	.word	0x00008d80
        /*019c*/ 	.word	0x00000014
        /*01a0*/ 	.word	0x00000028
        /*01a4*/ 	.short	0x010a
        /*01a6*/ 	.byte	0x3f
	.zero		1


	//   ....[19]....
        /*01a8*/ 	.word	0x00009120
        /*01ac*/ 	.word	0x00000008
        /*01b0*/ 	.word	0x00000068
        /*01b4*/ 	.short	0x0101
        /*01b6*/ 	.byte	0x3f
	.zero		1


	//   ....[20]....
        /*01b8*/ 	.word	0x00009840
        /*01bc*/ 	.word	0x00000006
        /*01c0*/ 	.word	0x00000000
        /*01c4*/ 	.short	0x010a
        /*01c6*/ 	.byte	0x3f
	.zero		1


	//   ....[21]....
        /*01c8*/ 	.word	0x000098c0
        /*01cc*/ 	.word	0x00000007
        /*01d0*/ 	.word	0x00000000
        /*01d4*/ 	.short	0x010a
        /*01d6*/ 	.byte	0x3f
	.zero		1


	//   ....[22]....
        /*01d8*/ 	.word	0x00009950
        /*01dc*/ 	.word	0x0000000a
        /*01e0*/ 	.word	0x00000000
        /*01e4*/ 	.short	0x010a
        /*01e6*/ 	.byte	0x3f
	.zero		1


	//   ....[23]....
        /*01e8*/ 	.word	0x000099e0
        /*01ec*/ 	.word	0x0000000b
        /*01f0*/ 	.word	0x00000000
        /*01f4*/ 	.short	0x010a
        /*01f6*/ 	.byte	0x3f
	.zero		1


	//   ....[24]....
        /*01f8*/ 	.word	0x00009a70
        /*01fc*/ 	.word	0x00000003
        /*0200*/ 	.word	0x00000000
        /*0204*/ 	.short	0x010a
        /*0206*/ 	.byte	0x3f
	.zero		1


	//   ....[25]....
        /*0208*/ 	.word	0x00009ae0
        /*020c*/ 	.word	0x0000000d
        /*0210*/ 	.word	0x00000000
        /*0214*/ 	.short	0x010a
        /*0216*/ 	.byte	0x3f
	.zero		1


	//   ....[26]....
        /*0218*/ 	.word	0x00009b40
        /*021c*/ 	.word	0x0000000f
        /*0220*/ 	.word	0x00000000
        /*0224*/ 	.short	0x010a
        /*0226*/ 	.byte	0x3f
	.zero		1


	//   ....[27]....
        /*0228*/ 	.word	0x00009c10
        /*022c*/ 	.word	0x00000014
        /*0230*/ 	.word	0x00000028
        /*0234*/ 	.short	0x010a
        /*0236*/ 	.byte	0x3f
	.zero		1


	//   ....[28]....
        /*0238*/ 	.word	0x00009ce0
        /*023c*/ 	.word	0x00000006
        /*0240*/ 	.word	0x00000000
        /*0244*/ 	.short	0x010a
        /*0246*/ 	.byte	0x3f
	.zero		1


	//   ....[29]....
        /*0248*/ 	.word	0x00009d30
        /*024c*/ 	.word	0x00000007
        /*0250*/ 	.word	0x00000000
        /*0254*/ 	.short	0x010a
        /*0256*/ 	.byte	0x3f
	.zero		1


	//   ....[30]....
        /*0258*/ 	.word	0x00009d80
        /*025c*/ 	.word	0x0000000a
        /*0260*/ 	.word	0x00000000
        /*0264*/ 	.short	0x010a
        /*0266*/ 	.byte	0x3f
	.zero		1


	//   ....[31]....
        /*0268*/ 	.word	0x00009dd0
        /*026c*/ 	.word	0x0000000b
        /*0270*/ 	.word	0x00000000
        /*0274*/ 	.short	0x010a
        /*0276*/ 	.byte	0x3f
	.zero		1


	//----- nvinfo : EIATTR_NUM_MBARRIERS
	.align		4
.L_28:
        /*0278*/ 	.byte	0x03, 0x38
        /*027a*/ 	.short	0x000c


	//----- nvinfo : EIATTR_EXIT_INSTR_OFFSETS
	.align		4
        /*027c*/ 	.byte	0x04, 0x1c
        /*027e*/ 	.short	(.L_30 - .L_29)


	//   ....[0]....
.L_29:
        /*0280*/ 	.word	0x00000990


	//   ....[1]....
        /*0284*/ 	.word	0x00001180


	//   ....[2]....
        /*0288*/ 	.word	0x00008370


	//   ....[3]....
        /*028c*/ 	.word	0x000088d0


	//   ....[4]....
        /*0290*/ 	.word	0x00009ac0


	//----- nvinfo : EIATTR_MAX_THREADS
	.align		4
.L_30:
        /*0294*/ 	.byte	0x04, 0x05
        /*0296*/ 	.short	(.L_32 - .L_31)
.L_31:
        /*0298*/ 	.word	0x00000180
        /*029c*/ 	.word	0x00000001
        /*02a0*/ 	.word	0x00000001


	//----- nvinfo : EIATTR_CRS_STACK_SIZE
	.align		4
.L_32:
        /*02a4*/ 	.byte	0x04, 0x1e
        /*02a6*/ 	.short	(.L_34 - .L_33)
.L_33:
        /*02a8*/ 	.word	0x00000000


	//----- nvinfo : EIATTR_CBANK_PARAM_SIZE
	.align		4
.L_34:
        /*02ac*/ 	.byte	0x03, 0x19
        /*02ae*/ 	.short	0x0470


	//----- nvinfo : EIATTR_PARAM_CBANK
	.align		4
        /*02b0*/ 	.byte	0x04, 0x0a
        /*02b2*/ 	.short	(.L_36 - .L_35)
	.align		4
.L_35:
        /*02b4*/ 	.word	index@(.nv.constant0._ZN7cutlass13device_kernelINS_4gemm6kernel13GemmUniversalIN4cute5tupleIJiiiiEEENS1_10collective13CollectiveMmaINS1_37MainloopSm90TmaGmmaWarpSpecializedFP8ILi5ENS5_IJNS4_1CILi4EEENSA_ILi2EEENSA_ILi1EEEEEENS1_35KernelTmaWarpSpecializedCooperativeEEENS5_IJNSA_ILi256EEENSA_ILi64EEENSA_ILi128EEEEEENS_12float_e4m3_tENS5_IJlSD_lEEESL_SM_NS4_8TiledMMAINS4_8MMA_AtomIJNS4_4SM904GMMA30MMA_64x64x32_F32E4M3E4M3_SS_TNILNSQ_7ScaleInE1ELSS_1EEEEEENS4_6LayoutINS5_IJSC_SD_SD_EEENS5_IJSD_NSA_ILi0EEESX_EEEEENS5_IJNS4_10UnderscoreES10_S10_EEEEENS4_23SM90_TMA_LOAD_MULTICASTENS4_14ComposedLayoutINS4_7SwizzleILi3ELi4ELi3EEENS4_18smem_ptr_flag_bitsILi8EEENSV_INS5_IJNSA_ILi8EEESJ_EEENS5_IJSJ_SD_EEEEEEEvNS4_8identityES13_S1D_vS1E_EENS_8epilogue10collective6detail29Sm90TmaWarpSpecializedAdapterINS1H_15DefaultEpilogueISL_SM_SM_NS1G_6thread17LinearCombinationISL_Li1EffLNS1L_9ScaleType4KindE0ELNS_15FloatRoundStyleE2ESL_EENS1_15EpilogueDefaultEEEEEvvEEEEvNT_6ParamsE)
        /*02b8*/ 	.short	0x0210
        /*02ba*/ 	.short	0x0470


	//----- nvinfo : EIATTR_SW_WAR
	.align		4
.L_36:
        /*02bc*/ 	.byte	0x04, 0x36
        /*02be*/ 	.short	(.L_38 - .L_37)
.L_37:
        /*02c0*/ 	.word	0x00000008
.L_38:


//--------------------- .nv.callgraph             --------------------------
	.section	.nv.callgraph,"",@"SHT_CUDA_CALLGRAPH"
	.align	4
	.sectionentsize	8
	.align		4
        /*0000*/ 	.word	0x00000000
	.align		4
        /*0004*/ 	.word	0xffffffff
	.align		4
        /*0008*/ 	.word	0x00000000
	.align		4
        /*000c*/ 	.word	0xfffffffe
	.align		4
        /*0010*/ 	.word	0x00000000
	.align		4
        /*0014*/ 	.word	0xfffffffd
	.align		4
        /*0018*/ 	.word	0x00000000
	.align		4
        /*001c*/ 	.word	0xfffffffc


//--------------------- .nv.constant4             --------------------------
	.section	.nv.constant4,"a",@progbits
	.align	8
	.align		8
.nv.constant4:
        /*0000*/ 	.dword	_ZN40_INTERNAL_61af3b25_4_k_cu_a71a4156_272784cuda3std3__45__cpo5beginE
	.align		8
        /*0008*/ 	.dword	_ZN40_INTERNAL_61af3b25_4_k_cu_a71a4156_272784cuda3std3__45__cpo3endE
	.align		8
        /*0010*/ 	.dword	_ZN40_INTERNAL_61af3b25_4_k_cu_a71a4156_272784cuda3std3__45__cpo6cbeginE
	.align		8
        /*0018*/ 	.dword	_ZN40_INTERNAL_61af3b25_4_k_cu_a71a4156_272784cuda3std3__45__cpo4cendE
	.align		8
        /*0020*/ 	.dword	_ZN40_INTERNAL_61af3b25_4_k_cu_a71a4156_272784cuda3std3__442_GLOBAL__N__61af3b25_4_k_cu_a71a4156_272786ignoreE
	.align		8
        /*0028*/ 	.dword	_ZN40_INTERNAL_61af3b25_4_k_cu_a71a4156_272784cuda3std3__419piecewise_constructE
	.align		8
        /*0030*/ 	.dword	_ZN40_INTERNAL_61af3b25_4_k_cu_a71a4156_272784cuda3std3__48in_placeE
	.align		8
        /*0038*/ 	.dword	_ZN40_INTERNAL_61af3b25_4_k_cu_a71a4156_272784cuda3std6ranges3__45__cpo4swapE
	.align		8
        /*0040*/ 	.dword	_ZN40_INTERNAL_61af3b25_4_k_cu_a71a4156_272784cuda3std6ranges3__45__cpo9iter_moveE
	.align		8
        /*0048*/ 	.dword	_ZN40_INTERNAL_61af3b25_4_k_cu_a71a4156_272784cute7productE
	.align		8
        /*0050*/ 	.dword	_ZN40_INTERNAL_61af3b25_4_k_cu_a71a4156_272784cute1_E


//--------------------- .text._ZN7cutlass13device_kernelINS_4gemm6kernel13GemmUniversalIN4cute5tupleIJiiiiEEENS1_10collective13CollectiveMmaINS1_37MainloopSm90TmaGmmaWarpSpecializedFP8ILi5ENS5_IJNS4_1CILi4EEENSA_ILi2EEENSA_ILi1EEEEEENS1_35KernelTmaWarpSpecializedCooperativeEEENS5_IJNSA_ILi256EEENSA_ILi64EEENSA_ILi128EEEEEENS_12float_e4m3_tENS5_IJlSD_lEEESL_SM_NS4_8TiledMMAINS4_8MMA_AtomIJNS4_4SM904GMMA30MMA_64x64x32_F32E4M3E4M3_SS_TNILNSQ_7ScaleInE1ELSS_1EEEEEENS4_6LayoutINS5_IJSC_SD_SD_EEENS5_IJSD_NSA_ILi0EEESX_EEEEENS5_IJNS4_10UnderscoreES10_S10_EEEEENS4_23SM90_TMA_LOAD_MULTICASTENS4_14ComposedLayoutINS4_7SwizzleILi3ELi4ELi3EEENS4_18smem_ptr_flag_bitsILi8EEENSV_INS5_IJNSA_ILi8EEESJ_EEENS5_IJSJ_SD_EEEEEEEvNS4_8identityES13_S1D_vS1E_EENS_8epilogue10collective6detail29Sm90TmaWarpSpecializedAdapterINS1H_15DefaultEpilogueISL_SM_SM_NS1G_6thread17LinearCombinationISL_Li1EffLNS1L_9ScaleType4KindE0ELNS_15FloatRoundStyleE2ESL_EENS1_15EpilogueDefaultEEEEEvvEEEEvNT_6ParamsE --------------------------
	.section	.text._ZN7cutlass13device_kernelINS_4gemm6kernel13GemmUniversalIN4cute5tupleIJiiiiEEENS1_10collective13CollectiveMmaINS1_37MainloopSm90TmaGmmaWarpSpecializedFP8ILi5ENS5_IJNS4_1CILi4EEENSA_ILi2EEENSA_ILi1EEEEEENS1_35KernelTmaWarpSpecializedCooperativeEEENS5_IJNSA_ILi256EEENSA_ILi64EEENSA_ILi128EEEEEENS_12float_e4m3_tENS5_IJlSD_lEEESL_SM_NS4_8TiledMMAINS4_8MMA_AtomIJNS4_4SM904GMMA30MMA_64x64x32_F32E4M3E4M3_SS_TNILNSQ_7ScaleInE1ELSS_1EEEEEENS4_6LayoutINS5_IJSC_SD_SD_EEENS5_IJSD_NSA_ILi0EEESX_EEEEENS5_IJNS4_10UnderscoreES10_S10_EEEEENS4_23SM90_TMA_LOAD_MULTICASTENS4_14ComposedLayoutINS4_7SwizzleILi3ELi4ELi3EEENS4_18smem_ptr_flag_bitsILi8EEENSV_INS5_IJNSA_ILi8EEESJ_EEENS5_IJSJ_SD_EEEEEEEvNS4_8identityES13_S1D_vS1E_EENS_8epilogue10collective6detail29Sm90TmaWarpSpecializedAdapterINS1H_15DefaultEpilogueISL_SM_SM_NS1G_6thread17LinearCombinationISL_Li1EffLNS1L_9ScaleType4KindE0ELNS_15FloatRoundStyleE2ESL_EENS1_15EpilogueDefaultEEEEEvvEEEEvNT_6ParamsE,"ax",@progbits
	.align	128
.text._ZN7cutlass13device_kernelINS_4gemm6kernel13GemmUniversalIN4cute5tupleIJiiiiEEENS1_10collective13CollectiveMmaINS1_37MainloopSm90TmaGmmaWarpSpecializedFP8ILi5ENS5_IJNS4_1CILi4EEENSA_ILi2EEENSA_ILi1EEEEEENS1_35KernelTmaWarpSpecializedCooperativeEEENS5_IJNSA_ILi256EEENSA_ILi64EEENSA_ILi128EEEEEENS_12float_e4m3_tENS5_IJlSD_lEEESL_SM_NS4_8TiledMMAINS4_8MMA_AtomIJNS4_4SM904GMMA30MMA_64x64x32_F32E4M3E4M3_SS_TNILNSQ_7ScaleInE1ELSS_1EEEEEENS4_6LayoutINS5_IJSC_SD_SD_EEENS5_IJSD_NSA_ILi0EEESX_EEEEENS5_IJNS4_10UnderscoreES10_S10_EEEEENS4_23SM90_TMA_LOAD_MULTICASTENS4_14ComposedLayoutINS4_7SwizzleILi3ELi4ELi3EEENS4_18smem_ptr_flag_bitsILi8EEENSV_INS5_IJNSA_ILi8EEESJ_EEENS5_IJSJ_SD_EEEEEEEvNS4_8identityES13_S1D_vS1E_EENS_8epilogue10collective6detail29Sm90TmaWarpSpecializedAdapterINS1H_15DefaultEpilogueISL_SM_SM_NS1G_6thread17LinearCombinationISL_Li1EffLNS1L_9ScaleType4KindE0ELNS_15FloatRoundStyleE2ESL_EENS1_15EpilogueDefaultEEEEEvvEEEEvNT_6ParamsE:
        .type           _ZN7cutlass13device_kernelINS_4gemm6kernel13GemmUniversalIN4cute5tupleIJiiiiEEENS1_10collective13CollectiveMmaINS1_37MainloopSm90TmaGmmaWarpSpecializedFP8ILi5ENS5_IJNS4_1CILi4EEENSA_ILi2EEENSA_ILi1EEEEEENS1_35KernelTmaWarpSpecializedCooperativeEEENS5_IJNSA_ILi256EEENSA_ILi64EEENSA_ILi128EEEEEENS_12float_e4m3_tENS5_IJlSD_lEEESL_SM_NS4_8TiledMMAINS4_8MMA_AtomIJNS4_4SM904GMMA30MMA_64x64x32_F32E4M3E4M3_SS_TNILNSQ_7ScaleInE1ELSS_1EEEEEENS4_6LayoutINS5_IJSC_SD_SD_EEENS5_IJSD_NSA_ILi0EEESX_EEEEENS5_IJNS4_10UnderscoreES10_S10_EEEEENS4_23SM90_TMA_LOAD_MULTICASTENS4_14ComposedLayoutINS4_7SwizzleILi3ELi4ELi3EEENS4_18smem_ptr_flag_bitsILi8EEENSV_INS5_IJNSA_ILi8EEESJ_EEENS5_IJSJ_SD_EEEEEEEvNS4_8identityES13_S1D_vS1E_EENS_8epilogue10collective6detail29Sm90TmaWarpSpecializedAdapterINS1H_15DefaultEpilogueISL_SM_SM_NS1G_6thread17LinearCombinationISL_Li1EffLNS1L_9ScaleType4KindE0ELNS_15FloatRoundStyleE2ESL_EENS1_15EpilogueDefaultEEEEEvvEEEEvNT_6ParamsE,@function
        .size           _ZN7cutlass13device_kernelINS_4gemm6kernel13GemmUniversalIN4cute5tupleIJiiiiEEENS1_10collective13CollectiveMmaINS1_37MainloopSm90TmaGmmaWarpSpecializedFP8ILi5ENS5_IJNS4_1CILi4EEENSA_ILi2EEENSA_ILi1EEEEEENS1_35KernelTmaWarpSpecializedCooperativeEEENS5_IJNSA_ILi256EEENSA_ILi64EEENSA_ILi128EEEEEENS_12float_e4m3_tENS5_IJlSD_lEEESL_SM_NS4_8TiledMMAINS4_8MMA_AtomIJNS4_4SM904GMMA30MMA_64x64x32_F32E4M3E4M3_SS_TNILNSQ_7ScaleInE1ELSS_1EEEEEENS4_6LayoutINS5_IJSC_SD_SD_EEENS5_IJSD_NSA_ILi0EEESX_EEEEENS5_IJNS4_10UnderscoreES10_S10_EEEEENS4_23SM90_TMA_LOAD_MULTICASTENS4_14ComposedLayoutINS4_7SwizzleILi3ELi4ELi3EEENS4_18smem_ptr_flag_bitsILi8EEENSV_INS5_IJNSA_ILi8EEESJ_EEENS5_IJSJ_SD_EEEEEEEvNS4_8identityES13_S1D_vS1E_EENS_8epilogue10collective6detail29Sm90TmaWarpSpecializedAdapterINS1H_15DefaultEpilogueISL_SM_SM_NS1G_6thread17LinearCombinationISL_Li1EffLNS1L_9ScaleType4KindE0ELNS_15FloatRoundStyleE2ESL_EENS1_15EpilogueDefaultEEEEEvvEEEEvNT_6ParamsE,(.L_x_208 - _ZN7cutlass13device_kernelINS_4gemm6kernel13GemmUniversalIN4cute5tupleIJiiiiEEENS1_10collective13CollectiveMmaINS1_37MainloopSm90TmaGmmaWarpSpecializedFP8ILi5ENS5_IJNS4_1CILi4EEENSA_ILi2EEENSA_ILi1EEEEEENS1_35KernelTmaWarpSpecializedCooperativeEEENS5_IJNSA_ILi256EEENSA_ILi64EEENSA_ILi128EEEEEENS_12float_e4m3_tENS5_IJlSD_lEEESL_SM_NS4_8TiledMMAINS4_8MMA_AtomIJNS4_4SM904GMMA30MMA_64x64x32_F32E4M3E4M3_SS_TNILNSQ_7ScaleInE1ELSS_1EEEEEENS4_6LayoutINS5_IJSC_SD_SD_EEENS5_IJSD_NSA_ILi0EEESX_EEEEENS5_IJNS4_10UnderscoreES10_S10_EEEEENS4_23SM90_TMA_LOAD_MULTICASTENS4_14ComposedLayoutINS4_7SwizzleILi3ELi4ELi3EEENS4_18smem_ptr_flag_bitsILi8EEENSV_INS5_IJNSA_ILi8EEESJ_EEENS5_IJSJ_SD_EEEEEEEvNS4_8identityES13_S1D_vS1E_EENS_8epilogue10collective6detail29Sm90TmaWarpSpecializedAdapterINS1H_15DefaultEpilogueISL_SM_SM_NS1G_6thread17LinearCombinationISL_Li1EffLNS1L_9ScaleType4KindE0ELNS_15FloatRoundStyleE2ESL_EENS1_15EpilogueDefaultEEEEEvvEEEEvNT_6ParamsE)
        .other          _ZN7cutlass13device_kernelINS_4gemm6kernel13GemmUniversalIN4cute5tupleIJiiiiEEENS1_10collective13CollectiveMmaINS1_37MainloopSm90TmaGmmaWarpSpecializedFP8ILi5ENS5_IJNS4_1CILi4EEENSA_ILi2EEENSA_ILi1EEEEEENS1_35KernelTmaWarpSpecializedCooperativeEEENS5_IJNSA_ILi256EEENSA_ILi64EEENSA_ILi128EEEEEENS_12float_e4m3_tENS5_IJlSD_lEEESL_SM_NS4_8TiledMMAINS4_8MMA_AtomIJNS4_4SM904GMMA30MMA_64x64x32_F32E4M3E4M3_SS_TNILNSQ_7ScaleInE1ELSS_1EEEEEENS4_6LayoutINS5_IJSC_SD_SD_EEENS5_IJSD_NSA_ILi0EEESX_EEEEENS5_IJNS4_10UnderscoreES10_S10_EEEEENS4_23SM90_TMA_LOAD_MULTICASTENS4_14ComposedLayoutINS4_7SwizzleILi3ELi4ELi3EEENS4_18smem_ptr_flag_bitsILi8EEENSV_INS5_IJNSA_ILi8EEESJ_EEENS5_IJSJ_SD_EEEEEEEvNS4_8identityES13_S1D_vS1E_EENS_8epilogue10collective6detail29Sm90TmaWarpSpecializedAdapterINS1H_15DefaultEpilogueISL_SM_SM_NS1G_6thread17LinearCombinationISL_Li1EffLNS1L_9ScaleType4KindE0ELNS_15FloatRoundStyleE2ESL_EENS1_15EpilogueDefaultEEEEEvvEEEEvNT_6ParamsE,@"STO_CUDA_ENTRY STV_DEFAULT"
_ZN7cutlass13device_kernelINS_4gemm6kernel13GemmUniversalIN4cute5tupleIJiiiiEEENS1_10collective13CollectiveMmaINS1_37MainloopSm90TmaGmmaWarpSpecializedFP8ILi5ENS5_IJNS4_1CILi4EEENSA_ILi2EEENSA_ILi1EEEEEENS1_35KernelTmaWarpSpecializedCooperativeEEENS5_IJNSA_ILi256EEENSA_ILi64EEENSA_ILi128EEEEEENS_12float_e4m3_tENS5_IJlSD_lEEESL_SM_NS4_8TiledMMAINS4_8MMA_AtomIJNS4_4SM904GMMA30MMA_64x64x32_F32E4M3E4M3_SS_TNILNSQ_7ScaleInE1ELSS_1EEEEEENS4_6LayoutINS5_IJSC_SD_SD_EEENS5_IJSD_NSA_ILi0EEESX_EEEEENS5_IJNS4_10UnderscoreES10_S10_EEEEENS4_23SM90_TMA_LOAD_MULTICASTENS4_14ComposedLayoutINS4_7SwizzleILi3ELi4ELi3EEENS4_18smem_ptr_flag_bitsILi8EEENSV_INS5_IJNSA_ILi8EEESJ_EEENS5_IJSJ_SD_EEEEEEEvNS4_8identityES13_S1D_vS1E_EENS_8epilogue10collective6detail29Sm90TmaWarpSpecializedAdapterINS1H_15DefaultEpilogueISL_SM_SM_NS1G_6thread17LinearCombinationISL_Li1EffLNS1L_9ScaleType4KindE0ELNS_15FloatRoundStyleE2ESL_EENS1_15EpilogueDefaultEEEEEvvEEEEvNT_6ParamsE:
[----:B------:R-:W-:Y:S01]  /*0000*/  LDC R1, c[0x0][0x28] ;  /* 0x00000a00ff017b82 */ /* 0x000fe20000000800 */
[----:B------:R-:W0:Y:S01]  /*0010*/  S2R R0, SR_TID.X ;  /* 0x0000000000007919 */ /* 0x000e220000002100 */
[----:B------:R-:W-:Y:S01]  /*0020*/  ELECT P0, URZ, PT ;  /* 0x00000000003f782f */ /* 0x000fe20003800000 */
[----:B------:R-:W-:Y:S01]  /*0030*/  BSSY B0, `(.L_x_0) ;  /* 0x000000f000007945 */ /* 0x000fe20003800000 */
[--C-:B0-----:R-:W-:Y:S02]  /*0040*/  SHF.R.U32.HI R2, RZ, 0x5, R0.reuse ;  /* 0x00000005ff027819 */ /* 0x101fe40000011600 */
[----:B------:R-:W-:-:S03]  /*0050*/  SHF.R.U32.HI R3, RZ, 0x7, R0 ;  /* 0x00000007ff037819 */ /* 0x000fc60000011600 */
[----:B------:R-:W0:Y:S04]  /*0060*/  SHFL.IDX PT, R7, R2, RZ, 0x1f ;  /* 0x00001fff02077589 */ /* 0x000e2800000e0000 */
[----:B------:R-:W1:Y:S01]  /*0070*/  SHFL.IDX PT, R3, R3, RZ, 0x1f ;  /* 0x00001fff03037589 */ /* 0x000e6200000e0000 */
[----:B0-----:R-:W-:-:S13]  /*0080*/  ISETP.NE.OR P0, PT, R7, RZ, !P0 ;  /* 0x000000ff0700720c */ /* 0x001fda0004705670 */
[----:B-1----:R-:W-:Y:S05]  /*0090*/  @P0 BRA `(.L_x_1) ;  /* 0x0000000000200947 */ /* 0x002fea0003800000 */
[----:B------:R-:W-:Y:S02]  /*00a0*/  ULDC.64 UR4, c[0x0][0x198] ;  /* 0x0000660000047ab9 */ /* 0x000fe40000000a00 */
[----:B------:R-:W-:Y:S02]  /*00b0*/  UIADD3 UR6, UP0, UR4, 0xf0, URZ ;  /* 0x000000f004067890 */ /* 0x000fe4000ff1e03f */
[----:B------:R-:W-:Y:S02]  /*00c0*/  UIADD3 UR4, UP1, UR4, 0x1f0, URZ ;  /* 0x000001f004047890 */ /* 0x000fe4000ff3e03f */
[----:B------:R-:W-:Y:S02]  /*00d0*/  UIADD3.X UR7, URZ, UR5, URZ, UP0, !UPT ;  /* 0x000000053f077290 */ /* 0x000fe400087fe43f */
[----:B------:R-:W-:-:S07]  /*00e0*/  UIADD3.X UR5, URZ, UR5, URZ, UP1, !UPT ;  /* 0x000000053f057290 */ /* 0x000fce0008ffe43f */
[----:B------:R0:W-:Y:S02]  /*00f0*/  UTMACCTL.PF [UR6] ;  /* 0x00000000060079b9 */ /* 0x0001e40008040000 */
[----:B------:R0:W-:Y:S02]  /*0100*/  UTMACCTL.PF [UR4] ;  /* 0x00000000040079b9 */ /* 0x0001e40008040000 */
[----:B0-----:R-:W-:Y:S01]  /*0110*/  NOP ;  /* 0x0000000000007918 */ /* 0x001fe20000000000 */
.L_x_1:
[----:B------:R-:W-:Y:S05]  /*0120*/  BSYNC B0 ;  /* 0x0000000000007941 */ /* 0x000fea0003800000 */
.L_x_0:
[----:B------:R-:W0:Y:S02]  /*0130*/  SHFL.IDX PT, R4, R2, RZ, 0x1f ;  /* 0x00001fff02047589 */ /* 0x000e2400000e0000 */
[----:B0-----:R-:W-:-:S13]  /*0140*/  ISETP.NE.AND P0, PT, R4, RZ, PT ;  /* 0x000000ff0400720c */ /* 0x001fda0003f05270 */
[----:B------:R-:W-:Y:S05]  /*0150*/  @P0 BRA `(.L_x_2) ;  /* 0x0000000000600947 */ /* 0x000fea0003800000 */
[----:B------:R-:W0:Y:S01]  /*0160*/  S2UR UR8, SR_CgaCtaId ;  /* 0x00000000000879c3 */ /* 0x000e220000008800 */
[----:B------:R-:W-:Y:S01]  /*0170*/  UMOV UR4, 0x400 ;  /* 0x0000040000047882 */ /* 0x000fe20000000000 */
[----:B------:R-:W-:Y:S01]  /*0180*/  UMOV UR5, 0x1 ;  /* 0x0000000100057882 */ /* 0x000fe20000000000 */
[----:B------:R-:W-:Y:S01]  /*0190*/  UMOV UR6, 0xa ;  /* 0x0000000a00067882 */ /* 0x000fe20000000000 */
[----:B------:R-:W-:Y:S01]  /*01a0*/  ELECT P0, URZ, PT ;  /* 0x00000000003f782f */ /* 0x000fe20003800000 */
[----:B------:R-:W-:-:S04]  /*01b0*/  UIADD3 UR6, -UR6, 0x100000, URZ ;  /* 0x0010000006067890 */ /* 0x000fc8000fffe13f */
[----:B------:R-:W-:Y:S02]  /*01c0*/  USHF.L.U32 UR7, UR6, 0xb, URZ ;  /* 0x0000000b06077899 */ /* 0x000fe4000800063f */
[----:B------:R-:W-:Y:S02]  /*01d0*/  USHF.L.U32 UR6, UR6, 0x1, URZ ;  /* 0x0000000106067899 */ /* 0x000fe4000800063f */
[----:B0-----:R-:W-:Y:S02]  /*01e0*/  ULEA UR8, UR8, UR4, 0x18 ;  /* 0x0000000408087291 */ /* 0x001fe4000f8ec03f */
[----:B------:R-:W-:-:S04]  /*01f0*/  UIADD3 UR4, -UR5, 0x100000, URZ ;  /* 0x0010000005047890 */ /* 0x000fc8000fffe13f */
[----:B------:R-:W-:Y:S02]  /*0200*/  USHF.L.U32 UR5, UR4, 0xb, URZ ;  /* 0x0000000b04057899 */ /* 0x000fe4000800063f */
[----:B------:R-:W-:Y:S01]  /*0210*/  USHF.L.U32 UR4, UR4, 0x1, URZ ;  /* 0x0000000104047899 */ /* 0x000fe2000800063f */
[----:B------:R-:W0:Y:S11]  /*0220*/  FENCE.VIEW.ASYNC.S ;  /* 0x00000000000073c6 */ /* 0x000e360000000000 */
[----:B0-----:R0:W1:Y:S01]  /*0230*/  SYNCS.EXCH.64 URZ, [UR8], UR4 ;  /* 0x00000004083f75b2 */ /* 0x0010620008000100 */
[----:B------:R0:W2:Y:S01]  /*0240*/  SYNCS.EXCH.64 URZ, [UR8+0x28], UR6 ;  /* 0x00002806083f75b2 */ /* 0x0000a20008000100 */
[----:B------:R0:W3:Y:S01]  /*0250*/  SYNCS.EXCH.64 URZ, [UR8+0x8], UR4 ;  /* 0x00000804083f75b2 */ /* 0x0000e20008000100 */
[----:B------:R0:W4:Y:S01]  /*0260*/  SYNCS.EXCH.64 URZ, [UR8+0x30], UR6 ;  /* 0x00003006083f75b2 */ /* 0x0001220008000100 */
[----:B------:R0:W0:Y:S01]  /*0270*/  SYNCS.EXCH.64 URZ, [UR8+0x10], UR4 ;  /* 0x00001004083f75b2 */ /* 0x0000220008000100 */
[----:B------:R0:W0:Y:S01]  /*0280*/  SYNCS.EXCH.64 URZ, [UR8+0x38], UR6 ;  /* 0x00003806083f75b2 */ /* 0x0000220008000100 */
[----:B------:R0:W0:Y:S01]  /*0290*/  SYNCS.EXCH.64 URZ, [UR8+0x18], UR4 ;  /* 0x00001804083f75b2 */ /* 0x0000220008000100 */
[----:B------:R0:W0:Y:S01]  /*02a0*/  SYNCS.EXCH.64 URZ, [UR8+0x40], UR6 ;  /* 0x00004006083f75b2 */ /* 0x0000220008000100 */
[----:B------:R0:W0:Y:S01]  /*02b0*/  SYNCS.EXCH.64 URZ, [UR8+0x20], UR4 ;  /* 0x00002004083f75b2 */ /* 0x0000220008000100 */
[----:B------:R0:W0:Y:S01]  /*02c0*/  SYNCS.EXCH.64 URZ, [UR8+0x48], UR6 ;  /* 0x00004806083f75b2 */ /* 0x0000220008000100 */
[----:B------:R-:W-:Y:S01]  /*02d0*/  NOP ;  /* 0x0000000000007918 */ /* 0x000fe20000000000 */
.L_x_2:
[----:B------:R-:W-:Y:S01]  /*02e0*/  SHF.R.S32.HI R5, RZ, 0x1f, R0 ;  /* 0x0000001fff057819 */ /* 0x000fe20000011400 */
[----:B------:R-:W5:Y:S01]  /*02f0*/  SHFL.IDX PT, R2, R2, RZ, 0x1f ;  /* 0x00001fff02027589 */ /* 0x000f6200000e0000 */
[----:B0-----:R-:W0:Y:S01]  /*0300*/  S2UR UR8, SR_CTAID.X ;  /* 0x00000000000879c3 */ /* 0x001e220000002500 */
[----:B------:R-:W-:Y:S02]  /*0310*/  ELECT P0, URZ, PT ;  /* 0x00000000003f782f */ /* 0x000fe40003800000 */
[----:B------:R-:W-:Y:S01]  /*0320*/  LEA.HI R5, R5, R0, RZ, 0x7 ;  /* 0x0000000005057211 */ /* 0x000fe200078f38ff */
[----:B------:R-:W1:Y:S01]  /*0330*/  S2R R8, SR_CTAID.Y ;  /* 0x0000000000087919 */ /* 0x000e620000002600 */
[----:B------:R-:W-:Y:S01]  /*0340*/  SHF.R.S32.HI R13, RZ, 0x1f, R4 ;  /* 0x0000001fff0d7819 */ /* 0x000fe20000011404 */
[----:B------:R-:W-:Y:S01]  /*0350*/  ULDC UR4, c[0x0][0x150] ;  /* 0x0000540000047ab9 */ /* 0x000fe20000000800 */
[----:B------:R-:W-:Y:S01]  /*0360*/  LOP3.LUT R5, R5, 0xffffff80, RZ, 0xc0, !PT ;  /* 0xffffff8005057812 */ /* 0x000fe200078ec0ff */
[----:B------:R-:W-:Y:S01]  /*0370*/  VIADD R16, R3, 0xffffffff ;  /* 0xffffffff03107836 */ /* 0x000fe20000000000 */
[----:B------:R-:W-:Y:S01]  /*0380*/  LEA.HI R13, R13, R4, RZ, 0x2 ;  /* 0x000000040d0d7211 */ /* 0x000fe200078f10ff */
[----:B------:R-:W2:Y:S01]  /*0390*/  LDC R12, c[0x0][0x144] ;  /* 0x00005100ff0c7b82 */ /* 0x000ea20000000800 */
[----:B------:R-:W-:Y:S01]  /*03a0*/  NOP ;  /* 0x0000000000007918 */ /* 0x000fe20000000000 */
[----:B------:R-:W-:Y:S01]  /*03b0*/  IMAD.IADD R5, R0, 0x1, -R5 ;  /* 0x0000000100057824 */ /* 0x000fe200078e0a05 */
[----:B------:R-:W-:Y:S01]  /*03c0*/  LOP3.LUT R13, R13, 0x3ffffffc, RZ, 0xc0, !PT ;  /* 0x3ffffffc0d0d7812 */ /* 0x000fe200078ec0ff */
[----:B------:R-:W-:Y:S01]  /*03d0*/  NOP ;  /* 0x0000000000007918 */ /* 0x000fe20000000000 */
[----:B------:R-:W-:-:S02]  /*03e0*/  ISETP.GE.U32.AND P6, PT, R16, 0x2, PT ;  /* 0x000000021000780c */ /* 0x000fc40003fc6070 */
[----:B------:R-:W-:Y:S01]  /*03f0*/  SHF.R.S32.HI R6, RZ, 0x1f, R5 ;  /* 0x0000001fff067819 */ /* 0x000fe20000011405 */
[----:B------:R-:W-:Y:S01]  /*0400*/  IMAD.IADD R4, R4, 0x1, -R13 ;  /* 0x0000000104047824 */ /* 0x000fe200078e0a0d */
[----:B------:R-:W3:Y:S01]  /*0410*/  LDC R14, c[0x0][0x140] ;  /* 0x00005000ff0e7b82 */ /* 0x000ee20000000800 */
[----:B------:R-:W-:Y:S02]  /*0420*/  ISETP.NE.AND P4, PT, R3, RZ, PT ;  /* 0x000000ff0300720c */ /* 0x000fe40003f85270 */
[----:B------:R-:W-:Y:S02]  /*0430*/  LEA.HI R6, R6, R5, RZ, 0x3 ;  /* 0x0000000506067211 */ /* 0x000fe400078f18ff */
[----:B-----5:R-:W-:Y:S02]  /*0440*/  ISETP.NE.OR P0, PT, R2, RZ, !P0 ;  /* 0x000000ff0200720c */ /* 0x020fe40004705670 */
[--C-:B------:R-:W-:Y:S02]  /*0450*/  SHF.R.S32.HI R2, RZ, 0x3, R6.reuse ;  /* 0x00000003ff027819 */ /* 0x100fe40000011406 */
[----:B------:R-:W-:-:S02]  /*0460*/  SHF.R.S32.HI R11, RZ, 0x1f, R6 ;  /* 0x0000001fff0b7819 */ /* 0x000fc40000011406 */
[----:B0-----:R-:W-:Y:S02]  /*0470*/  I2FP.F32.U32 R6, UR8 ;  /* 0x0000000800067c45 */ /* 0x001fe40008201000 */
[----:B------:R-:W-:-:S03]  /*0480*/  LEA.HI R11, R11, R2, RZ, 0x2 ;  /* 0x000000020b0b7211 */ /* 0x000fc600078f10ff */
[----:B------:R-:W-:Y:S01]  /*0490*/  FMUL R6, R6, UR4 ;  /* 0x0000000406067c20 */ /* 0x000fe20008400000 */
[----:B------:R-:W-:Y:S01]  /*04a0*/  LOP3.LUT R11, R11, 0xfffffffc, RZ, 0xc0, !PT ;  /* 0xfffffffc0b0b7812 */ /* 0x000fe200078ec0ff */
[----:B------:R-:W-:Y:S01]  /*04b0*/  VOTEU.ALL UP0, P0 ;  /* 0x00000000003f7886 */ /* 0x000fe20000000000 */
[----:B------:R-:W-:Y:S01]  /*04c0*/  ULDC UR4, c[0x0][0x154] ;  /* 0x0000550000047ab9 */ /* 0x000fe20000000800 */
[----:B------:R-:W-:Y:S02]  /*04d0*/  VOTEU.ALL UP1, P0 ;  /* 0x00000000003f7886 */ /* 0x000fe40000020000 */
[----:B------:R-:W-:Y:S01]  /*04e0*/  IMAD.IADD R11, R2, 0x1, -R11 ;  /* 0x00000001020b7824 */ /* 0x000fe200078e0a0b */
[----:B------:R-:W0:Y:S01]  /*04f0*/  F2I.U32.TRUNC.NTZ R6, R6 ;  /* 0x0000000600067305 */ /* 0x000e22000020f000 */
[----:B-1----:R-:W-:Y:S01]  /*0500*/  I2FP.F32.U32 R2, R8 ;  /* 0x0000000800027245 */ /* 0x002fe20000201000 */
[----:B------:R-:W1:Y:S01]  /*0510*/  @!UP0 S2UR UR7, SR_CgaCtaId ;  /* 0x00000000000789c3 */ /* 0x000e620000008800 */
[----:B------:R-:W-:Y:S01]  /*0520*/  IMAD R4, R4, 0x4, R11 ;  /* 0x0000000404047824 */ /* 0x000fe200078e020b */
[----:B------:R-:W-:Y:S01]  /*0530*/  @!UP0 UMOV UR6, 0x400 ;  /* 0x0000040000068882 */ /* 0x000fe20000000000 */
[----:B---3--:R-:W-:Y:S01]  /*0540*/  ISETP.EQ.U32.AND P2, PT, R14, 0x1, PT ;  /* 0x000000010e00780c */ /* 0x008fe20003f42070 */
[----:B------:R-:W-:Y:S01]  /*0550*/  FMUL R10, R2, UR4 ;  /* 0x00000004020a7c20 */ /* 0x000fe20008400000 */
[----:B------:R-:W-:Y:S01]  /*0560*/  SHF.R.S32.HI R2, RZ, 0x1f, R7 ;  /* 0x0000001fff027819 */ /* 0x000fe20000011407 */
[----:B------:R-:W-:Y:S01]  /*0570*/  UMOV UR4, 0x20 ;  /* 0x0000002000047882 */ /* 0x000fe20000000000 */
[----:B------:R-:W-:Y:S01]  /*0580*/  SHF.R.S32.HI R11, RZ, 0x1f, R4 ;  /* 0x0000001fff0b7819 */ /* 0x000fe20000011404 */
[----:B------:R-:W-:-:S04]  /*0590*/  @!UP0 UIADD3 UR4, -UR4, 0x100000, URZ ;  /* 0x0010000004048890 */ /* 0x000fc8000fffe13f */
[----:B------:R-:W-:Y:S02]  /*05a0*/  @!UP0 USHF.L.U32 UR5, UR4, 0xb, URZ ;  /* 0x0000000b04058899 */ /* 0x000fe4000800063f */
[----:B------:R-:W-:Y:S01]  /*05b0*/  @!UP0 USHF.L.U32 UR4, UR4, 0x1, URZ ;  /* 0x0000000104048899 */ /* 0x000fe2000800063f */
[----:B------:R-:W-:Y:S01]  /*05c0*/  LEA.HI R2, R2, R7, RZ, 0x2 ;  /* 0x0000000702027211 */ /* 0x000fe200078f10ff */
[----:B------:R-:W3:Y:S01]  /*05d0*/  F2I.U32.TRUNC.NTZ R10, R10 ;  /* 0x0000000a000a7305 */ /* 0x000ee2000020f000 */
[----:B------:R-:W-:Y:S01]  /*05e0*/  LEA.HI R11, R11, R4, RZ, 0x2 ;  /* 0x000000040b0b7211 */ /* 0x000fe200078f10ff */
[----:B0-----:R-:W-:Y:S01]  /*05f0*/  IMAD.MOV R13, RZ, RZ, -R6 ;  /* 0x000000ffff0d7224 */ /* 0x001fe200078e0a06 */
[----:B------:R-:W-:Y:S02]  /*0600*/  LOP3.LUT R2, R2, 0xfffffffc, RZ, 0xc0, !PT ;  /* 0xfffffffc02027812 */ /* 0x000fe400078ec0ff */
[----:B------:R-:W-:Y:S01]  /*0610*/  LOP3.LUT R11, R11, 0xfffffffc, RZ, 0xc0, !PT ;  /* 0xfffffffc0b0b7812 */ /* 0x000fe200078ec0ff */
[----:B--2---:R-:W-:-:S02]  /*0620*/  IMAD R12, R12, R13, UR8 ;  /* 0x000000080c0c7e24 */ /* 0x004fc4000f8e020d */
[----:B------:R-:W0:Y:S01]  /*0630*/  LDC R13, c[0x0][0x148] ;  /* 0x00005200ff0d7b82 */ /* 0x000e220000000800 */
[----:B------:R-:W-:Y:S02]  /*0640*/  IMAD.IADD R7, R7, 0x1, -R2 ;  /* 0x0000000107077824 */ /* 0x000fe400078e0a02 */
[C---:B------:R-:W-:Y:S01]  /*0650*/  IMAD.IADD R11, R4.reuse, 0x1, -R11 ;  /* 0x00000001040b7824 */ /* 0x040fe200078e0a0b */
[----:B-1----:R-:W-:Y:S01]  /*0660*/  @!UP0 ULEA UR6, UR7, UR6, 0x18 ;  /* 0x0000000607068291 */ /* 0x002fe2000f8ec03f */
[----:B---3--:R-:W-:Y:S01]  /*0670*/  IMAD.MOV R20, RZ, RZ, -R10 ;  /* 0x000000ffff147224 */ /* 0x008fe200078e0a0a */
[----:B------:R-:W-:Y:S01]  /*0680*/  ISETP.NE.AND P1, PT, R7, 0x3, PT ;  /* 0x000000030700780c */ /* 0x000fe20003f25270 */
[----:B------:R-:W-:Y:S01]  /*0690*/  VOTEU.ALL UP0, P0 ;  /* 0x00000000003f7886 */ /* 0x000fe20000000000 */
[----:B------:R-:W-:Y:S01]  /*06a0*/  ISETP.NE.AND P3, PT, R11, R12, PT ;  /* 0x0000000c0b00720c */ /* 0x000fe20003f65270 */
[----:B------:R-:W-:Y:S01]  /*06b0*/  IMAD.SHL.U32 R11, R4, 0x4, RZ ;  /* 0x00000004040b7824 */ /* 0x000fe200078e00ff */
[----:B------:R-:W-:Y:S01]  /*06c0*/  LOP3.LUT P0, RZ, R5, 0x7, RZ, 0xc0, !PT ;  /* 0x0000000705ff7812 */ /* 0x000fe2000780c0ff */
[----:B------:R-:W-:Y:S01]  /*06d0*/  IMAD.MOV.U32 R5, RZ, RZ, 0x1 ;  /* 0x00000001ff057424 */ /* 0x000fe200078e00ff */
[----:B------:R-:W-:-:S02]  /*06e0*/  ISETP.EQ.OR P1, PT, R7, RZ, !P1 ;  /* 0x000000ff0700720c */ /* 0x000fc40004f22670 */
[----:B------:R-:W-:Y:S02]  /*06f0*/  LOP3.LUT R6, R4, 0xc, R11, 0x78, !PT ;  /* 0x0000000c04067812 */ /* 0x000fe400078e780b */
[----:B------:R-:W-:Y:S01]  /*0700*/  ISETP.EQ.AND P1, PT, R3, RZ, P1 ;  /* 0x000000ff0300720c */ /* 0x000fe20000f22270 */
[----:B------:R-:W1:Y:S02]  /*0710*/  FENCE.VIEW.ASYNC.S ;  /* 0x00000000000073c6 */ /* 0x000e640000000000 */
[----:B-1----:R1:W2:Y:S01]  /*0720*/  @!UP0 SYNCS.EXCH.64 URZ, [UR6+0x60], UR4 ;  /* 0x00006004063f85b2 */ /* 0x0022a20008000100 */
[----:B------:R-:W-:Y:S02]  /*0730*/  ISETP.LT.U32.AND P0, PT, R6, 0x8, !P0 ;  /* 0x000000080600780c */ /* 0x000fe40004701070 */
[----:B------:R-:W-:Y:S02]  /*0740*/  SEL R4, RZ, 0x1, !P1 ;  /* 0x00000001ff047807 */ /* 0x000fe40004800000 */
[----:B------:R-:W-:Y:S01]  /*0750*/  @P3 SHF.R.S32.HI R11, RZ, 0x1f, R6 ;  /* 0x0000001fff0b3819 */ /* 0x000fe20000011406 */
[----:B0-----:R-:W-:Y:S01]  /*0760*/  IMAD R2, R13, R20, R8 ;  /* 0x000000140d027224 */ /* 0x001fe200078e0208 */
[----:B------:R-:W-:-:S02]  /*0770*/  SEL R4, R4, 0x2, P6 ;  /* 0x0000000204047807 */ /* 0x000fc40003000000 */
[----:B------:R-:W-:-:S04]  /*0780*/  @P3 LEA.HI R11, R11, R6, RZ, 0x2 ;  /* 0x000000060b0b3211 */ /* 0x000fc800078f10ff */
[----:B------:R-:W-:Y:S01]  /*0790*/  @P3 SHF.R.S32.HI R11, RZ, 0x2, R11 ;  /* 0x00000002ff0b3819 */ /* 0x000fe2000001140b */
[----:B------:R1:W0:Y:S03]  /*07a0*/  @!UP1 SYNCS.EXCH.64 URZ, [UR6+0x68], UR4 ;  /* 0x00006804063f95b2 */ /* 0x0002260008000100 */
[----:B------:R-:W-:Y:S01]  /*07b0*/  @P3 ISETP.NE.AND P5, PT, R11, R2, PT ;  /* 0x000000020b00320c */ /* 0x000fe20003fa5270 */
[----:B------:R-:W-:Y:S01]  /*07c0*/  NOP ;  /* 0x0000000000007918 */ /* 0x000fe20000000000 */
[----:B------:R-:W-:Y:S02]  /*07d0*/  SEL R2, RZ, 0x1, !P0 ;  /* 0x00000001ff027807 */ /* 0x000fe40004000000 */
[----:B------:R-:W-:-:S04]  /*07e0*/  @P3 SEL R5, RZ, 0x1, P5 ;  /* 0x00000001ff053807 */ /* 0x000fc80002800000 */
[----:B------:R-:W-:Y:S01]  /*07f0*/  LOP3.LUT R5, R5, R2, RZ, 0xc0, !PT ;  /* 0x0000000205057212 */ /* 0x000fe200078ec0ff */
[----:B-12---:R-:W-:Y:S06]  /*0800*/  @!P2 BRA `(.L_x_3) ;  /* 0x000000000008a947 */ /* 0x006fec0003800000 */
[----:B0---4-:R-:W-:Y:S01]  /*0810*/  UCGABAR_ARV ;  /* 0x00000000000079c7 */ /* 0x011fe20008000000 */
[----:B------:R-:W-:Y:S05]  /*0820*/  BRA `(.L_x_4) ;  /* 0x0000000000047947 */ /* 0x000fea0003800000 */
.L_x_3:
[----:B0---4-:R-:W-:Y:S01]  /*0830*/  NOP ;  /* 0x0000000000007918 */ /* 0x011fe20000000000 */
.L_x_4:
[----:B------:R-:W0:Y:S01]  /*0840*/  LDC R2, c[0x0][0x65c] ;  /* 0x00019700ff027b82 */ /* 0x000e220000000800 */
[----:B------:R-:W-:Y:S01]  /*0850*/  IMAD.MOV.U32 R3, RZ, RZ, RZ ;  /* 0x000000ffff037224 */ /* 0x000fe200078e00ff */
[----:B0-----:R-:W-:Y:S01]  /*0860*/  ISETP.NE.AND P3, PT, R2, 0x1, PT ;  /* 0x000000010200780c */ /* 0x001fe20003f65270 */
[----:B------:R-:W-:-:S12]  /*0870*/  IMAD.U32 R2, RZ, RZ, UR8 ;  /* 0x00000008ff027e24 */ /* 0x000fd8000f8e00ff */
[----:B------:R-:W0:Y:S01]  /*0880*/  @P3 LDC R15, c[0x0][0x10] ;  /* 0x00000400ff0f3b82 */ /* 0x000e220000000800 */
[----:B------:R-:W-:Y:S02]  /*0890*/  @P3 IMAD.MOV.U32 R9, RZ, RZ, RZ ;  /* 0x000000ffff093224 */ /* 0x000fe400078e00ff */
[----:B------:R-:W-:-:S05]  /*08a0*/  @P3 IMAD.MOV.U32 R17, RZ, RZ, RZ ;  /* 0x000000ffff113224 */ /* 0x000fca00078e00ff */
[----:B------:R-:W1:Y:S01]  /*08b0*/  @!P3 LDC R11, c[0x0][0xc] ;  /* 0x00000300ff0bbb82 */ /* 0x000e620000000800 */
[----:B0-----:R-:W-:-:S04]  /*08c0*/  @P3 IMAD.WIDE.U32 R14, R15, UR8, R8 ;  /* 0x000000080f0e3c25 */ /* 0x001fc8000f8e0008 */
[----:B-1----:R-:W-:-:S04]  /*08d0*/  @!P3 IMAD.WIDE.U32 R10, R8, R11, R2 ;  /* 0x0000000b080ab225 */ /* 0x002fc800078e0002 */
[----:B------:R-:W-:Y:S02]  /*08e0*/  @P3 IMAD.MOV.U32 R2, RZ, RZ, R14 ;  /* 0x000000ffff023224 */ /* 0x000fe400078e000e */
[----:B------:R-:W-:Y:S02]  /*08f0*/  @P3 IMAD.IADD R3, R15, 0x1, R17 ;  /* 0x000000010f033824 */ /* 0x000fe400078e0211 */
[----:B------:R-:W-:Y:S02]  /*0900*/  @!P3 IMAD.MOV.U32 R2, RZ, RZ, R10 ;  /* 0x000000ffff02b224 */ /* 0x000fe400078e000a */
[----:B------:R-:W-:Y:S01]  /*0910*/  @!P3 IMAD.MOV.U32 R3, RZ, RZ, R11 ;  /* 0x000000ffff03b224 */ /* 0x000fe200078e000b */
[----:B------:R-:W-:Y:S06]  /*0920*/  @!P2 BRA `(.L_x_5) ;  /* 0x00000000000ca947 */ /* 0x000fec0003800000 */
[----:B------:R-:W-:Y:S01]  /*0930*/  UCGABAR_WAIT ;  /* 0x0000000000007dc7 */ /* 0x000fe20008000000 */
[----:B------:R-:W-:Y:S01]  /*0940*/  CCTL.IVALL ;  /* 0x00000000ff00798f */ /* 0x000fe20002000000 */
[----:B------:R-:W-:Y:S05]  /*0950*/  BRA `(.L_x_6) ;  /* 0x0000000000047947 */ /* 0x000fea0003800000 */
.L_x_5:
[----:B------:R-:W-:Y:S06]  /*0960*/  BAR.SYNC.DEFER_BLOCKING 0x0 ;  /* 0x0000000000007b1d */ /* 0x000fec0000010000 */
.L_x_6:
[----:B------:R-:W-:Y:S05]  /*0970*/  @!P4 BRA `(.L_x_7) ;  /* 0x000000780080c947 */ /* 0x000fea0003800000 */
[----:B------:R-:W-:-:S13]  /*0980*/  ISETP.GT.U32.AND P0, PT, R16, 0x1, PT ;  /* 0x000000011000780c */ /* 0x000fda0003f04070 */
[----:B------:R-:W-:Y:S05]  /*0990*/  @P0 EXIT ;  /* 0x000000000000094d */ /* 0x000fea0003800000 */
[----:B------:R-:W-:Y:S01]  /*09a0*/  ULDC.64 UR4, c[0x0][0x650] ;  /* 0x0001940000047ab9 */ /* 0x000fe20000000a00 */
[----:B------:R-:W-:Y:S01]  /*09b0*/  PRMT R14, RZ, 0x7610, R14 ;  /* 0x00007610ff0e7816 */ /* 0x000fe2000000000e */
[----:B------:R-:W-:Y:S01]  /*09c0*/  IMAD.MOV.U32 R10, RZ, RZ, -0x1 ;  /* 0xffffffffff0a7424 */ /* 0x000fe200078e00ff */
[----:B------:R-:W-:Y:S01]  /*09d0*/  ISETP.GE.U32.AND P0, PT, R2, UR4, PT ;  /* 0x0000000402007c0c */ /* 0x000fe2000bf06070 */
[----:B------:R-:W-:Y:S02]  /*09e0*/  IMAD.MOV.U32 R11, RZ, RZ, -0x1 ;  /* 0xffffffffff0b7424 */ /* 0x000fe400078e00ff */
[----:B------:R-:W-:Y:S01]  /*09f0*/  IMAD.MOV.U32 R7, RZ, RZ, -0x1 ;  /* 0xffffffffff077424 */ /* 0x000fe200078e00ff */
[----:B------:R-:W-:-:S13]  /*0a00*/  ISETP.GE.U32.AND.EX P0, PT, R3, UR5, PT, P0 ;  /* 0x0000000503007c0c */ /* 0x000fda000bf06100 */
[----:B------:R-:W-:Y:S05]  /*0a10*/  @P0 BRA `(.L_x_8) ;  /* 0x0000000400280947 */ /* 0x000fea0003800000 */
[----:B------:R-:W0:Y:S01]  /*0a20*/  LDC.64 R22, c[0x0][0x628] ;  /* 0x00018a00ff167b82 */ /* 0x000e220000000a00 */
[----:B------:R-:W-:Y:S02]  /*0a30*/  IMAD.MOV.U32 R10, RZ, RZ, R2 ;  /* 0x000000ffff0a7224 */ /* 0x000fe400078e0002 */
[----:B------:R-:W-:-:S05]  /*0a40*/  IMAD.MOV.U32 R11, RZ, RZ, R3 ;  /* 0x000000ffff0b7224 */ /* 0x000fca00078e0003 */
[----:B------:R-:W1:Y:S08]  /*0a50*/  LDC R18, c[0x0][0x630] ;  /* 0x00018c00ff127b82 */ /* 0x000e700000000800 */
[----:B------:R-:W2:Y:S01]  /*0a60*/  LDC.64 R24, c[0x0][0x620] ;  /* 0x00018800ff187b82 */ /* 0x000ea20000000a00 */
[----:B0-----:R-:W-:-:S04]  /*0a70*/  ISETP.NE.U32.AND P0, PT, R22, RZ, PT ;  /* 0x000000ff1600720c */ /* 0x001fc80003f05070 */
[----:B------:R-:W-:-:S13]  /*0a80*/  ISETP.NE.AND.EX P0, PT, R23, RZ, PT, P0 ;  /* 0x000000ff1700720c */ /* 0x000fda0003f05300 */
[----:B-12---:R-:W-:Y:S05]  /*0a90*/  @!P0 BRA `(.L_x_9) ;  /* 0x0000000000288947 */ /* 0x006fea0003800000 */
[----:B------:R-:W0:Y:S02]  /*0aa0*/  LDC R7, c[0x0][0x634] ;  /* 0x00018d00ff077b82 */ /* 0x000e240000000800 */
[----:B0-----:R-:W-:-:S05]  /*0ab0*/  IADD3 R7, P0, R2, R7, RZ ;  /* 0x0000000702077210 */ /* 0x001fca0007f1e0ff */
[----:B------:R-:W-:-:S04]  /*0ac0*/  IMAD.X R19, RZ, RZ, R3, P0 ;  /* 0x000000ffff137224 */ /* 0x000fc800000e0603 */
[----:B------:R-:W-:-:S04]  /*0ad0*/  IMAD.WIDE.U32 R10, R19, R22, RZ ;  /* 0x00000016130a7225 */ /* 0x000fc800078e00ff */
[----:B------:R-:W-:-:S04]  /*0ae0*/  IMAD.WIDE.U32 R14, P0, R7, R23, R10 ;  /* 0x00000017070e7225 */ /* 0x000fc8000780000a */
[----:B------:R-:W-:-:S04]  /*0af0*/  IMAD.WIDE.U32 R10, R7, R22, RZ ;  /* 0x00000016070a7225 */ /* 0x000fc800078e00ff */
[----:B------:R-:W-:Y:S01]  /*0b00*/  IMAD.X R17, RZ, RZ, RZ, P0 ;  /* 0x000000ffff117224 */ /* 0x000fe200000e06ff */
[----:B------:R-:W-:Y:S01]  /*0b10*/  IADD3 RZ, P0, R11, R14, RZ ;  /* 0x0000000e0bff7210 */ /* 0x000fe20007f1e0ff */
[----:B------:R-:W-:-:S04]  /*0b20*/  IMAD.MOV.U32 R16, RZ, RZ, R15 ;  /* 0x000000ffff107224 */ /* 0x000fc800078e000f */
[----:B------:R-:W-:-:S08]  /*0b30*/  IMAD.WIDE.U32.X R10, R19, R23, R16, P0 ;  /* 0x00000017130a7225 */ /* 0x000fd000000e0410 */
.L_x_9:
[----:B------:R-:W0:Y:S01]  /*0b40*/  LDC.64 R26, c[0x0][0x640] ;  /* 0x00019000ff1a7b82 */ /* 0x000e220000000a00 */
[--C-:B------:R-:W-:Y:S01]  /*0b50*/  SHF.R.U64 R28, R10, R18, R11.reuse ;  /* 0x000000120a1c7219 */ /* 0x100fe2000000120b */
[----:B------:R-:W-:Y:S01]  /*0b60*/  IMAD R29, R13, R20, R8 ;  /* 0x000000140d1d7224 */ /* 0x000fe200078e0208 */
[----:B------:R-:W-:Y:S01]  /*0b70*/  SHF.R.U32.HI R7, RZ, R18, R11 ;  /* 0x00000012ff077219 */ /* 0x000fe2000001160b */
[----:B------:R-:W-:Y:S01]  /*0b80*/  IMAD.MOV.U32 R23, RZ, RZ, 0x1 ;  /* 0x00000001ff177424 */ /* 0x000fe200078e00ff */
[----:B------:R-:W-:-:S03]  /*0b90*/  IADD3 R9, P0, RZ, -R28, RZ ;  /* 0x8000001cff097210 */ /* 0x000fc60007f1e0ff */
[----:B------:R-:W1:Y:S02]  /*0ba0*/  LDC R16, c[0x0][0x618] ;  /* 0x00018600ff107b82 */ /* 0x000e640000000800 */
[----:B------:R-:W-:Y:S02]  /*0bb0*/  IMAD.X R7, RZ, RZ, ~R7, P0 ;  /* 0x000000ffff077224 */ /* 0x000fe400000e0e07 */
[----:B------:R-:W-:-:S04]  /*0bc0*/  IMAD.WIDE.U32 R10, R9, R24, R2 ;  /* 0x00000018090a7225 */ /* 0x000fc800078e0002 */
[----:B------:R-:W2:Y:S01]  /*0bd0*/  LDC R15, c[0x0][0x608] ;  /* 0x00018200ff0f7b82 */ /* 0x000ea20000000800 */
[----:B------:R-:W-:-:S04]  /*0be0*/  IMAD R14, R7, R24, RZ ;  /* 0x00000018070e7224 */ /* 0x000fc800078e02ff */
[----:B------:R-:W-:-:S03]  /*0bf0*/  IMAD R7, R9, R25, R14 ;  /* 0x0000001909077224 */ /* 0x000fc600078e020e */
[----:B------:R-:W3:Y:S01]  /*0c00*/  LDC R22, c[0x0][0x658] ;  /* 0x00019600ff167b82 */ /* 0x000ee20000000800 */
[----:B------:R-:W-:Y:S01]  /*0c10*/  IMAD.IADD R7, R11, 0x1, R7 ;  /* 0x000000010b077824 */ /* 0x000fe200078e0207 */
[----:B0-----:R-:W-:-:S04]  /*0c20*/  ISETP.NE.U32.AND P0, PT, R26, RZ, PT ;  /* 0x000000ff1a00720c */ /* 0x001fc80003f05070 */
[----:B------:R-:W-:Y:S02]  /*0c30*/  ISETP.NE.AND.EX P0, PT, R27, RZ, PT, P0 ;  /* 0x000000ff1b00720c */ /* 0x000fe40003f05300 */
[----:B------:R-:W0:Y:S01]  /*0c40*/  LDC R18, c[0x0][0x600] ;  /* 0x00018000ff127b82 */ /* 0x000e220000000800 */
[-CC-:B-1----:R-:W-:Y:S02]  /*0c50*/  SHF.R.U64 R19, R10, R16.reuse, R7.reuse ;  /* 0x000000100a137219 */ /* 0x182fe40000001207 */
[----:B------:R-:W-:Y:S01]  /*0c60*/  SHF.R.U32.HI R10, RZ, R16, R7 ;  /* 0x00000010ff0a7219 */ /* 0x000fe20000011607 */
[----:B------:R-:W-:-:S04]  /*0c70*/  IMAD.MOV.U32 R7, RZ, RZ, -0x1 ;  /* 0xffffffffff077424 */ /* 0x000fc800078e00ff */
[----:B------:R-:W1:Y:S01]  /*0c80*/  LDC R21, c[0x0][0x648] ;  /* 0x00019200ff157b82 */ /* 0x000e620000000800 */
[-CC-:B--2---:R-:W-:Y:S02]  /*0c90*/  SHF.R.U64 R16, R19, R15.reuse, R10.reuse ;  /* 0x0000000f13107219 */ /* 0x184fe4000000120a */
[----:B------:R-:W-:-:S05]  /*0ca0*/  SHF.R.U32.HI R9, RZ, R15, R10 ;  /* 0x0000000fff097219 */ /* 0x000fca000001160a */
[----:B------:R-:W2:Y:S01]  /*0cb0*/  LDC R24, c[0x0][0x638] ;  /* 0x00018e00ff187b82 */ /* 0x000ea20000000800 */
[-CC-:B---3--:R-:W-:Y:S02]  /*0cc0*/  SHF.R.U64 R20, R16, R22.reuse, R9.reuse ;  /* 0x0000001610147219 */ /* 0x188fe40000001209 */
[-C--:B------:R-:W-:Y:S02]  /*0cd0*/  SHF.L.U32 R7, R7, R22.reuse, RZ ;  /* 0x0000001607077219 */ /* 0x080fe400000006ff */
[----:B------:R-:W-:Y:S01]  /*0ce0*/  SHF.R.U32.HI R9, RZ, R22, R9 ;  /* 0x00000016ff097219 */ /* 0x000fe20000011609 */
[----:B------:R-:W-:Y:S01]  /*0cf0*/  IMAD.MOV.U32 R8, RZ, RZ, R20 ;  /* 0x000000ffff087224 */ /* 0x000fe200078e0014 */
[----:B------:R-:W-:Y:S01]  /*0d00*/  LOP3.LUT R13, RZ, R7, RZ, 0x33, !PT ;  /* 0x00000007ff0d7212 */ /* 0x000fe200078e33ff */
[----:B------:R-:W3:Y:S01]  /*0d10*/  LDC R25, c[0x0][0x610] ;  /* 0x00018400ff197b82 */ /* 0x000ee20000000800 */
[----:B------:R-:W-:Y:S05]  /*0d20*/  @!P0 BRA `(.L_x_10) ;  /* 0x0000000000288947 */ /* 0x000fea0003800000 */
[----:B------:R-:W4:Y:S02]  /*0d30*/  LDC R7, c[0x0][0x64c] ;  /* 0x00019300ff077b82 */ /* 0x000f240000000800 */
[----:B----4-:R-:W-:-:S05]  /*0d40*/  IADD3 R7, P0, R20, R7, RZ ;  /* 0x0000000714077210 */ /* 0x010fca0007f1e0ff */
        /* <DEDUP_REMOVED lines=8> */
.L_x_10:
[----:B-1----:R-:W-:Y:S01]  /*0dd0*/  SHF.R.U64 R9, R8, R21, R9 ;  /* 0x0000001508097219 */ /* 0x002fe20000001209 */
[----:B0-----:R-:W-:Y:S01]  /*0de0*/  VIADD R10, R18, 0xffffffff ;  /* 0xffffffff120a7836 */ /* 0x001fe20000000000 */
[----:B------:R-:W-:Y:S01]  /*0df0*/  SHF.L.U32 R7, R23, R22, RZ ;  /* 0x0000001617077219 */ /* 0x000fe200000006ff */
[----:B------:R-:W-:Y:S01]  /*0e00*/  IMAD.MOV.U32 R14, RZ, RZ, 0x1 ;  /* 0x00000001ff0e7424 */ /* 0x000fe200078e00ff */
[----:B------:R-:W-:Y:S01]  /*0e10*/  LOP3.LUT R8, R16, R13, RZ, 0xc0, !PT ;  /* 0x0000000d10087212 */ /* 0x000fe200078ec0ff */
[----:B------:R-:W-:Y:S01]  /*0e20*/  IMAD.MOV R11, RZ, RZ, -R9 ;  /* 0x000000ffff0b7224 */ /* 0x000fe200078e0a09 */
[----:B------:R-:W-:Y:S02]  /*0e30*/  SEL R12, R12, R29, !P3 ;  /* 0x0000001d0c0c7207 */ /* 0x000fe40005800000 */
[----:B------:R-:W-:Y:S01]  /*0e40*/  LOP3.LUT R10, R19, R10, RZ, 0xc0, !PT ;  /* 0x0000000a130a7212 */ /* 0x000fe200078ec0ff */
[----:B------:R-:W-:Y:S02]  /*0e50*/  IMAD R9, R7, R9, R8 ;  /* 0x0000000907097224 */ /* 0x000fe400078e0208 */
[----:B--2---:R-:W-:-:S02]  /*0e60*/  IMAD R7, R11, R24, R20 ;  /* 0x000000180b077224 */ /* 0x004fc400078e0214 */
[----:B---3--:R-:W-:Y:S02]  /*0e70*/  IMAD R12, R9, R25, R12 ;  /* 0x00000019090c7224 */ /* 0x008fe400078e020c */
[----:B------:R-:W-:-:S05]  /*0e80*/  IMAD R7, R7, R18, R10 ;  /* 0x0000001207077224 */ /* 0x000fca00078e020a */
[----:B------:R-:W-:Y:S02]  /*0e90*/  SEL R11, R7, R12, !P3 ;  /* 0x0000000c070b7207 */ /* 0x000fe40005800000 */
[----:B------:R-:W-:Y:S01]  /*0ea0*/  SEL R10, R12, R7, !P3 ;  /* 0x000000070c0a7207 */ /* 0x000fe20005800000 */
[----:B------:R-:W-:-:S07]  /*0eb0*/  IMAD.MOV.U32 R7, RZ, RZ, R28 ;  /* 0x000000ffff077224 */ /* 0x000fce00078e001c */
.L_x_8:
[----:B------:R-:W-:-:S08]  /*0ec0*/  NOP ;  /* 0x0000000000007918 */ /* 0x000fd00000000000 */
[----:B------:R-:W0:Y:S02]  /*0ed0*/  USETMAXREG.TRY_ALLOC.CTAPOOL UP0, 0xe8 ;  /* 0x000000e8000079c8 */ /* 0x000e240008000600 */
[----:B0-----:R-:W-:-:S13]  /*0ee0*/  PLOP3.LUT P0, PT, PT, PT, UP0, 0x80, 0x0 ;  /* 0x000000000000781c */ /* 0x001fda0003f0f008 */
[----:B------:R-:W-:Y:S05]  /*0ef0*/  @!P0 BRA `(.L_x_8) ;  /* 0xfffffffc00f08947 */ /* 0x000fea000383ffff */
[----:B------:R-:W-:Y:S01]  /*0f00*/  ULDC.64 UR4, c[0x0][0x598] ;  /* 0x0001660000047ab9 */ /* 0x000fe20000000a00 */
[----:B------:R-:W-:Y:S01]  /*0f10*/  ULDC.64 UR20, c[0x0][0x208] ;  /* 0x0000820000147ab9 */ /* 0x000fe20000000a00 */
[----:B------:R-:W-:-:S04]  /*0f20*/  ISETP.NE.U32.AND P0, PT, RZ, UR4, PT ;  /* 0x00000004ff007c0c */ /* 0x000fc8000bf05070 */
[----:B------:R-:W-:-:S13]  /*0f30*/  ISETP.NE.AND.EX P0, PT, RZ, UR5, PT, P0 ;  /* 0x00000005ff007c0c */ /* 0x000fda000bf05300 */
[----:B------:R-:W-:Y:S05]  /*0f40*/  @!P0 BRA `(.L_x_11) ;  /* 0x00000000001c8947 */ /* 0x000fea0003800000 */
[----:B------:R-:W0:Y:S02]  /*0f50*/  LDC.64 R8, c[0x0][0x598] ;  /* 0x00016600ff087b82 */ /* 0x000e240000000a00 */
[----:B0-----:R-:W2:Y:S02]  /*0f60*/  LDG.E.64 R8, desc[UR20][R8.64] ;  /* 0x0000001408087981 */ /* 0x001ea4000c1e1b00 */
[----:B--2---:R-:W-:-:S04]  /*0f70*/  ISETP.NE.U32.AND P0, PT, R8, RZ, PT ;  /* 0x000000ff0800720c */ /* 0x004fc80003f05070 */
[----:B------:R-:W-:-:S13]  /*0f80*/  ISETP.NE.AND.EX P0, PT, R9, RZ, PT, P0 ;  /* 0x000000ff0900720c */ /* 0x000fda0003f05300 */
[----:B------:R-:W-:Y:S05]  /*0f90*/  @!P0 BRA `(.L_x_11) ;  /* 0x0000000000088947 */ /* 0x000fea0003800000 */
[----:B------:R0:W5:Y:S01]  /*0fa0*/  LD.E R8, desc[UR20][R8.64] ;  /* 0x0000001408087980 */ /* 0x000162000c101900 */
[----:B------:R-:W-:Y:S05]  /*0fb0*/  BRA `(.L_x_12) ;  /* 0x0000000000207947 */ /* 0x000fea0003800000 */
.L_x_11:
[----:B------:R-:W-:Y:S02]  /*0fc0*/  ULDC.64 UR4, c[0x0][0x588] ;  /* 0x0001620000047ab9 */ /* 0x000fe40000000a00 */
[----:B------:R-:W-:-:S04]  /*0fd0*/  ISETP.NE.U32.AND P0, PT, RZ, UR4, PT ;  /* 0x00000004ff007c0c */ /* 0x000fc8000bf05070 */
[----:B------:R-:W-:-:S13]  /*0fe0*/  ISETP.NE.AND.EX P0, PT, RZ, UR5, PT, P0 ;  /* 0x00000005ff007c0c */ /* 0x000fda000bf05300 */
[----:B------:R-:W-:Y:S05]  /*0ff0*/  @!P0 BRA `(.L_x_13) ;  /* 0x00000000000c8947 */ /* 0x000fea0003800000 */
[----:B------:R-:W0:Y:S02]  /*1000*/  LDC.64 R8, c[0x0][0x588] ;  /* 0x00016200ff087b82 */ /* 0x000e240000000a00 */
[----:B0-----:R1:W5:Y:S01]  /*1010*/  LDG.E R8, desc[UR20][R8.64] ;  /* 0x0000001408087981 */ /* 0x001362000c1e1900 */
[----:B------:R-:W-:Y:S05]  /*1020*/  BRA `(.L_x_12) ;  /* 0x0000000000047947 */ /* 0x000fea0003800000 */
.L_x_13:
[----:B------:R-:W2:Y:S02]  /*1030*/  LDC R8, c[0x0][0x580] ;  /* 0x00016000ff087b82 */ /* 0x000ea40000000800 */
.L_x_12:
[----:B------:R-:W-:Y:S02]  /*1040*/  ULDC.64 UR4, c[0x0][0x5a0] ;  /* 0x0001680000047ab9 */ /* 0x000fe40000000a00 */
[----:B------:R-:W-:-:S04]  /*1050*/  ISETP.NE.U32.AND P0, PT, RZ, UR4, PT ;  /* 0x00000004ff007c0c */ /* 0x000fc8000bf05070 */
[----:B------:R-:W-:-:S13]  /*1060*/  ISETP.NE.AND.EX P0, PT, RZ, UR5, PT, P0 ;  /* 0x00000005ff007c0c */ /* 0x000fda000bf05300 */
[----:B------:R-:W-:Y:S05]  /*1070*/  @!P0 BRA `(.L_x_14) ;  /* 0x00000000001c8947 */ /* 0x000fea0003800000 */
[----:B------:R-:W3:Y:S02]  /*1080*/  LDC.64 R12, c[0x0][0x5a0] ;  /* 0x00016800ff0c7b82 */ /* 0x000ee40000000a00 */
[----:B---3--:R-:W3:Y:S02]  /*1090*/  LDG.E.64 R12, desc[UR20][R12.64] ;  /* 0x000000140c0c7981 */ /* 0x008ee4000c1e1b00 */
[----:B---3--:R-:W-:-:S04]  /*10a0*/  ISETP.NE.U32.AND P0, PT, R12, RZ, PT ;  /* 0x000000ff0c00720c */ /* 0x008fc80003f05070 */
[----:B------:R-:W-:-:S13]  /*10b0*/  ISETP.NE.AND.EX P0, PT, R13, RZ, PT, P0 ;  /* 0x000000ff0d00720c */ /* 0x000fda0003f05300 */
[----:B------:R-:W-:Y:S05]  /*10c0*/  @!P0 BRA `(.L_x_14) ;  /* 0x0000000000088947 */ /* 0x000fea0003800000 */
[----:B01----:R0:W5:Y:S01]  /*10d0*/  LD.E R9, desc[UR20][R12.64] ;  /* 0x000000140c097980 */ /* 0x003162000c101900 */
[----:B------:R-:W-:Y:S05]  /*10e0*/  BRA `(.L_x_15) ;  /* 0x0000000000207947 */ /* 0x000fea0003800000 */
.L_x_14:
[----:B------:R-:W-:Y:S02]  /*10f0*/  ULDC.64 UR4, c[0x0][0x590] ;  /* 0x0001640000047ab9 */ /* 0x000fe40000000a00 */
[----:B------:R-:W-:-:S04]  /*1100*/  ISETP.NE.U32.AND P0, PT, RZ, UR4, PT ;  /* 0x00000004ff007c0c */ /* 0x000fc8000bf05070 */
[----:B------:R-:W-:-:S13]  /*1110*/  ISETP.NE.AND.EX P0, PT, RZ, UR5, PT, P0 ;  /* 0x00000005ff007c0c */ /* 0x000fda000bf05300 */
[----:B------:R-:W-:Y:S05]  /*1120*/  @!P0 BRA `(.L_x_16) ;  /* 0x00000000000c8947 */ /* 0x000fea0003800000 */
[----:B------:R-:W0:Y:S02]  /*1130*/  LDC.64 R12, c[0x0][0x590] ;  /* 0x00016400ff0c7b82 */ /* 0x000e240000000a00 */
[----:B01----:R1:W5:Y:S01]  /*1140*/  LDG.E R9, desc[UR20][R12.64] ;  /* 0x000000140c097981 */ /* 0x003362000c1e1900 */
[----:B------:R-:W-:Y:S05]  /*1150*/  BRA `(.L_x_15) ;  /* 0x0000000000047947 */ /* 0x000fea0003800000 */
.L_x_16:
[----:B01----:R-:W3:Y:S02]  /*1160*/  LDC R9, c[0x0][0x584] ;  /* 0x00016100ff097b82 */ /* 0x003ee40000000800 */
.L_x_15:
[----:B------:R-:W-:-:S13]  /*1170*/  LOP3.LUT P0, RZ, R14, 0xff, RZ, 0xc0, !PT ;  /* 0x000000ff0eff7812 */ /* 0x000fda000780c0ff */
[----:B------:R-:W-:Y:S05]  /*1180*/  @!P0 EXIT ;  /* 0x000000000000894d */ /* 0x000fea0003800000 */
[----:B------:R-:W-:Y:S01]  /*1190*/  ULDC UR4, c[0x0][0x28c] ;  /* 0x0000a30000047ab9 */ /* 0x000fe20000000800 */
[----:B------:R-:W-:Y:S01]  /*11a0*/  LOP3.LUT R144, R4, 0x1, RZ, 0xfc, !PT ;  /* 0x0000000104907812 */ /* 0x000fe200078efcff */
[----:B------:R-:W-:-:S04]  /*11b0*/  UIADD3 UR4, UR4, 0x7f, URZ ;  /* 0x0000007f04047890 */ /* 0x000fc8000fffe03f */
[----:B------:R-:W-:-:S04]  /*11c0*/  USHF.R.S32.HI UR5, URZ, 0x1f, UR4 ;  /* 0x0000001f3f057899 */ /* 0x000fc80008011404 */
[----:B------:R-:W-:-:S03]  /*11d0*/  ULEA.HI UR5, UR5, UR4, URZ, 0x7 ;  /* 0x0000000405057291 */ /* 0x000fc6000f8f383f */
[----:B------:R-:W-:Y:S01]  /*11e0*/  UMOV UR4, URZ ;  /* 0x0000003f00047c82 */ /* 0x000fe20008000000 */
[----:B------:R-:W-:-:S03]  /*11f0*/  USHF.R.S32.HI UR9, URZ, 0x7, UR5 ;  /* 0x000000073f097899 */ /* 0x000fc60008011405 */
[----:B------:R-:W-:-:S09]  /*1200*/  UMOV UR5, URZ ;  /* 0x0000003f00057c82 */ /* 0x000fd20008000000 */
.L_x_171:
[----:B01----:R-:W-:Y:S01]  /*1210*/  LOP3.LUT R12, R0, 0x80, RZ, 0xc0, !PT ;  /* 0x00000080000c7812 */ /* 0x003fe200078ec0ff */
[----:B------:R-:W0:Y:S01]  /*1220*/  S2UR UR13, SR_CgaCtaId ;  /* 0x00000000000d79c3 */ /* 0x000e220000008800 */
[----:B------:R-:W-:Y:S01]  /*1230*/  UMOV UR12, 0x400 ;  /* 0x00000400000c7882 */ /* 0x000fe20000000000 */
[----:B------:R-:W-:Y:S01]  /*1240*/  UMOV UR6, URZ ;  /* 0x0000003f00067c82 */ /* 0x000fe20008000000 */
[----:B------:R-:W-:Y:S01]  /*1250*/  SHF.R.U32.HI R12, RZ, 0x7, R12 ;  /* 0x00000007ff0c7819 */ /* 0x000fe2000001160c */
[----:B------:R-:W-:Y:S01]  /*1260*/  UMOV UR7, URZ ;  /* 0x0000003f00077c82 */ /* 0x000fe20008000000 */
[----:B------:R-:W-:Y:S02]  /*1270*/  CS2R R20, SRZ ;  /* 0x0000000000147805 */ /* 0x000fe4000001ff00 */
[----:B------:R-:W-:Y:S02]  /*1280*/  CS2R R18, SRZ ;  /* 0x0000000000127805 */ /* 0x000fe4000001ff00 */
[----:B------:R-:W-:Y:S01]  /*1290*/  CS2R R22, SRZ ;  /* 0x0000000000167805 */ /* 0x000fe2000001ff00 */
[----:B------:R-:W1:Y:S01]  /*12a0*/  LDC R13, c[0x0][0x28c] ;  /* 0x0000a300ff0d7b82 */ /* 0x000e620000000800 */
[----:B----4-:R-:W4:Y:S01]  /*12b0*/  SHFL.IDX PT, R12, R12, RZ, 0x1f ;  /* 0x00001fff0c0c7589 */ /* 0x010f2200000e0000 */
[----:B------:R-:W-:-:S02]  /*12c0*/  CS2R R88, SRZ ;  /* 0x0000000000587805 */ /* 0x000fc4000001ff00 */
[----:B------:R-:W-:Y:S02]  /*12d0*/  CS2R R90, SRZ ;  /* 0x00000000005a7805 */ /* 0x000fe4000001ff00 */
[----:B------:R-:W-:Y:S02]  /*12e0*/  CS2R R92, SRZ ;  /* 0x00000000005c7805 */ /* 0x000fe4000001ff00 */
[----:B------:R-:W-:Y:S02]  /*12f0*/  CS2R R94, SRZ ;  /* 0x00000000005e7805 */ /* 0x000fe4000001ff00 */
[----:B------:R-:W-:Y:S02]  /*1300*/  CS2R R98, SRZ ;  /* 0x0000000000627805 */ /* 0x000fe4000001ff00 */
[----:B------:R-:W-:Y:S02]  /*1310*/  CS2R R96, SRZ ;  /* 0x0000000000607805 */ /* 0x000fe4000001ff00 */
        /* <DEDUP_REMOVED lines=16> */
[----:B-1----:R-:W-:Y:S02]  /*1420*/  ISETP.GE.AND P0, PT, R13, 0x1, PT ;  /* 0x000000010d00780c */ /* 0x002fe40003f06270 */
[----:B------:R-:W-:Y:S02]  /*1430*/  CS2R R132, SRZ ;  /* 0x0000000000847805 */ /* 0x000fe4000001ff00 */
[----:B----4-:R-:W-:-:S02]  /*1440*/  R2UR UR8, R12 ;  /* 0x000000000c0872ca */ /* 0x010fc400000e0000 */
[----:B------:R-:W-:Y:S02]  /*1450*/  CS2R R134, SRZ ;  /* 0x0000000000867805 */ /* 0x000fe4000001ff00 */
[----:B------:R-:W-:Y:S02]  /*1460*/  CS2R R136, SRZ ;  /* 0x0000000000887805 */ /* 0x000fe4000001ff00 */
[----:B------:R-:W-:Y:S02]  /*1470*/  CS2R R138, SRZ ;  /* 0x00000000008a7805 */ /* 0x000fe4000001ff00 */
[----:B------:R-:W-:Y:S02]  /*1480*/  CS2R R140, SRZ ;  /* 0x00000000008c7805 */ /* 0x000fe4000001ff00 */
[----:B------:R-:W-:Y:S01]  /*1490*/  CS2R R142, SRZ ;  /* 0x00000000008e7805 */ /* 0x000fe2000001ff00 */
[----:B------:R-:W-:Y:S01]  /*14a0*/  IMAD.MOV.U32 R145, RZ, RZ, RZ ;  /* 0x000000ffff917224 */ /* 0x000fe200078e00ff */
[----:B------:R-:W-:Y:S01]  /*14b0*/  CS2R R56, SRZ ;  /* 0x0000000000387805 */ /* 0x000fe2000001ff00 */
[----:B------:R-:W-:Y:S01]  /*14c0*/  IMAD.MOV.U32 R147, RZ, RZ, RZ ;  /* 0x000000ffff937224 */ /* 0x000fe200078e00ff */
[----:B------:R-:W-:Y:S01]  /*14d0*/  CS2R R58, SRZ ;  /* 0x00000000003a7805 */ /* 0x000fe2000001ff00 */
[----:B------:R-:W-:Y:S01]  /*14e0*/  IMAD.U32 R16, RZ, RZ, UR4 ;  /* 0x00000004ff107e24 */ /* 0x000fe2000f8e00ff */
[----:B------:R-:W-:-:S02]  /*14f0*/  CS2R R60, SRZ ;  /* 0x00000000003c7805 */ /* 0x000fc4000001ff00 */
[----:B------:R-:W-:Y:S01]  /*1500*/  CS2R R62, SRZ ;  /* 0x00000000003e7805 */ /* 0x000fe2000001ff00 */
[----:B------:R-:W-:Y:S01]  /*1510*/  ULEA.HI UR10, UR8, UR8, URZ, 0x1 ;  /* 0x00000008080a7291 */ /* 0x000fe2000f8f083f */
[----:B------:R-:W-:Y:S02]  /*1520*/  CS2R R64, SRZ ;  /* 0x0000000000407805 */ /* 0x000fe4000001ff00 */
[----:B------:R-:W-:Y:S02]  /*1530*/  CS2R R66, SRZ ;  /* 0x0000000000427805 */ /* 0x000fe4000001ff00 */
[----:B------:R-:W-:Y:S01]  /*1540*/  CS2R R68, SRZ ;  /* 0x0000000000447805 */ /* 0x000fe2000001ff00 */
[----:B------:R-:W-:Y:S01]  /*1550*/  ULOP3.LUT UR11, UR10, 0x7fffe, URZ, 0xc0, !UPT ;  /* 0x0007fffe0a0b7892 */ /* 0x000fe2000f8ec03f */
[----:B------:R-:W-:Y:S01]  /*1560*/  CS2R R70, SRZ ;  /* 0x0000000000467805 */ /* 0x000fe2000001ff00 */
[----:B0-----:R-:W-:Y:S01]  /*1570*/  ULEA UR10, UR13, UR12, 0x18 ;  /* 0x0000000c0d0a7291 */ /* 0x001fe2000f8ec03f */
[----:B------:R-:W-:Y:S01]  /*1580*/  CS2R R72, SRZ ;  /* 0x0000000000487805 */ /* 0x000fe2000001ff00 */
[----:B------:R-:W-:Y:S01]  /*1590*/  UIADD3 UR11, UR8, -UR11, URZ ;  /* 0x8000000b080b7290 */ /* 0x000fe2000fffe03f */
[----:B------:R-:W-:Y:S01]  /*15a0*/  CS2R R74, SRZ ;  /* 0x00000000004a7805 */ /* 0x000fe2000001ff00 */
[----:B------:R-:W-:Y:S01]  /*15b0*/  UMOV UR12, UR5 ;  /* 0x00000005000c7c82 */ /* 0x000fe20008000000 */
[----:B------:R-:W-:Y:S01]  /*15c0*/  UMOV UR8, URZ ;  /* 0x0000003f00087c82 */ /* 0x000fe20008000000 */
[----:B------:R-:W-:Y:S01]  /*15d0*/  ULEA UR11, UR11, UR10, 0xd ;  /* 0x0000000a0b0b7291 */ /* 0x000fe2000f8e683f */
[----:B------:R-:W-:-:S02]  /*15e0*/  CS2R R76, SRZ ;  /* 0x00000000004c7805 */ /* 0x000fc4000001ff00 */
[----:B------:R-:W-:Y:S02]  /*15f0*/  CS2R R78, SRZ ;  /* 0x00000000004e7805 */ /* 0x000fe4000001ff00 */
[----:B------:R-:W-:Y:S01]  /*1600*/  CS2R R80, SRZ ;  /* 0x0000000000507805 */ /* 0x000fe2000001ff00 */
[----:B------:R-:W-:Y:S01]  /*1610*/  UIADD3 UR11, UR11, 0x100, URZ ;  /* 0x000001000b0b7890 */ /* 0x000fe2000fffe03f */
[----:B------:R-:W-:Y:S02]  /*1620*/  CS2R R82, SRZ ;  /* 0x0000000000527805 */ /* 0x000fe4000001ff00 */
[----:B------:R-:W-:Y:S02]  /*1630*/  CS2R R84, SRZ ;  /* 0x0000000000547805 */ /* 0x000fe4000001ff00 */
[----:B------:R-:W-:Y:S01]  /*1640*/  CS2R R86, SRZ ;  /* 0x0000000000567805 */ /* 0x000fe2000001ff00 */
[----:B------:R-:W-:Y:S01]  /*1650*/  USHF.R.U32.HI UR11, URZ, 0x4, UR11 ;  /* 0x000000043f0b7899 */ /* 0x000fe2000801160b */
[----:B------:R-:W-:-:S02]  /*1660*/  CS2R R24, SRZ ;  /* 0x0000000000187805 */ /* 0x000fc4000001ff00 */
[----:B------:R-:W-:Y:S02]  /*1670*/  CS2R R26, SRZ ;  /* 0x00000000001a7805 */ /* 0x000fe4000001ff00 */
[----:B------:R-:W-:Y:S01]  /*1680*/  CS2R R28, SRZ ;  /* 0x00000000001c7805 */ /* 0x000fe2000001ff00 */
[----:B------:R-:W-:Y:S01]  /*1690*/  ULOP3.LUT UR11, UR11, 0x3fff, URZ, 0xc0, !UPT ;  /* 0x00003fff0b0b7892 */ /* 0x000fe2000f8ec03f */
        /* <DEDUP_REMOVED lines=12> */
[----:B------:R-:W-:Y:S01]  /*1760*/  CS2R R54, SRZ ;  /* 0x0000000000367805 */ /* 0x000fe2000001ff00 */
[----:B--23--:R-:W-:Y:S06]  /*1770*/  @!P0 BRA `(.L_x_17) ;  /* 0x0000000800a08947 */ /* 0x00cfec0003800000 */
[----:B------:R-:W-:-:S13]  /*1780*/  ISETP.NE.AND P1, PT, R144, 0x3, PT ;  /* 0x000000039000780c */ /* 0x000fda0003f25270 */
[----:B------:R-:W-:Y:S05]  /*1790*/  @!P1 BRA `(.L_x_18) ;  /* 0x0000000000049947 */ /* 0x000fea0003800000 */
[----:B------:R-:W-:Y:S01]  /*17a0*/  BPT.TRAP 0x1 ;  /* 0x000000040000795c */ /* 0x000fe20000300000 */
.L_x_18:
[----:B------:R-:W-:Y:S01]  /*17b0*/  ULEA UR6, UR5, UR10, 0x3 ;  /* 0x0000000a05067291 */ /* 0x000fe2000f8e183f */
[----:B------:R-:W-:-:S05]  /*17c0*/  IMAD.U32 R12, RZ, RZ, UR4 ;  /* 0x00000004ff0c7e24 */ /* 0x000fca000f8e00ff */
[----:B------:R-:W-:-:S04]  /*17d0*/  SHF.L.U32 R12, R12, 0x1f, RZ ;  /* 0x0000001f0c0c7819 */ /* 0x000fc800000006ff */
[----:B------:R0:W1:Y:S01]  /*17e0*/  SYNCS.PHASECHK.TRANS64.TRYWAIT P0, [UR6], R12 ;  /* 0x0000000cff0075a7 */ /* 0x0000620008000146 */
[----:B------:R-:W-:Y:S05]  /*17f0*/  @!P1 BRA `(.L_x_19) ;  /* 0x0000000000049947 */ /* 0x000fea0003800000 */
[----:B------:R-:W-:Y:S01]  /*1800*/  BPT.TRAP 0x1 ;  /* 0x000000040000795c */ /* 0x000fe20000300000 */
.L_x_19:
[----:B-1----:R-:W-:Y:S05]  /*1810*/  @P0 BRA `(.L_x_20) ;  /* 0x0000000000080947 */ /* 0x002fea0003800000 */
[----:B------:R-:W1:Y:S02]  /*1820*/  SYNCS.PHASECHK.TRANS64.TRYWAIT P0, [UR6], R12 ;  /* 0x0000000cff0075a7 */ /* 0x000e640008000146 */
[----:B-1----:R-:W-:Y:S05]  /*1830*/  @!P0 BRA `(.L_x_21) ;  /* 0x0000008000a48947 */ /* 0x002fea0003800000 */
.L_x_20:
[----:B------:R-:W-:Y:S01]  /*1840*/  UIADD3 UR6, UR10, 0x28100, URZ ;  /* 0x000281000a067890 */ /* 0x000fe2000fffe03f */
[----:B------:R-:W-:Y:S01]  /*1850*/  WARPGROUP.ARRIVE ;  /* 0x00000000000079c5 */ /* 0x000fe20000000000 */
[----:B------:R-:W-:Y:S01]  /*1860*/  ULOP3.LUT UR8, UR11, 0x10000, URZ, 0xfc, !UPT ;  /* 0x000100000b087892 */ /* 0x000fe2000f8efc3f */
[----:B------:R-:W-:Y:S01]  /*1870*/  CS2R R20, SRZ ;  /* 0x0000000000147805 */ /* 0x000fe2000001ff00 */
[----:B------:R-:W-:Y:S01]  /*1880*/  USHF.R.U32.HI UR6, URZ, 0x4, UR6 ;  /* 0x000000043f067899 */ /* 0x000fe20008011606 */
[----:B------:R-:W-:Y:S01]  /*1890*/  CS2R R18, SRZ ;  /* 0x0000000000127805 */ /* 0x000fe2000001ff00 */
[----:B------:R-:W-:Y:S01]  /*18a0*/  ULEA UR8, UR5, UR8, 0xb ;  /* 0x0000000805087291 */ /* 0x000fe2000f8e583f */
[----:B------:R-:W-:Y:S01]  /*18b0*/  CS2R R22, SRZ ;  /* 0x0000000000167805 */ /* 0x000fe2000001ff00 */
[----:B------:R-:W-:Y:S01]  /*18c0*/  ULOP3.LUT UR6, UR6, 0x3fff, URZ, 0xc0, !UPT ;  /* 0x00003fff06067892 */ /* 0x000fe2000f8ec03f */
[----:B------:R-:W-:Y:S01]  /*18d0*/  CS2R R88, SRZ ;  /* 0x0000000000587805 */ /* 0x000fe2000001ff00 */
[----:B------:R-:W-:Y:S01]  /*18e0*/  UMOV UR13, 0x40000040 ;  /* 0x40000040000d7882 */ /* 0x000fe20000000000 */
[----:B------:R-:W-:Y:S01]  /*18f0*/  UMOV UR15, 0x40000040 ;  /* 0x40000040000f7882 */ /* 0x000fe20000000000 */
[----:B------:R-:W-:Y:S01]  /*1900*/  ULOP3.LUT UR6, UR6, 0x10000, URZ, 0xfc, !UPT ;  /* 0x0001000006067892 */ /* 0x000fe2000f8efc3f */
[----:B------:R-:W-:Y:S01]  /*1910*/  CS2R R90, SRZ ;  /* 0x00000000005a7805 */ /* 0x000fe2000001ff00 */
[----:B------:R-:W-:Y:S01]  /*1920*/  UMOV UR12, UR8 ;  /* 0x00000008000c7c82 */ /* 0x000fe20008000000 */
[----:B------:R-:W-:Y:S01]  /*1930*/  CS2R R92, SRZ ;  /* 0x00000000005c7805 */ /* 0x000fe2000001ff00 */
[----:B------:R-:W-:Y:S01]  /*1940*/  ULEA UR7, UR5, UR6, 0x9 ;  /* 0x0000000605077291 */ /* 0x000fe2000f8e483f */
[----:B------:R-:W-:Y:S01]  /*1950*/  CS2R R94, SRZ ;  /* 0x00000000005e7805 */ /* 0x000fe2000001ff00 */
[----:B------:R-:W-:Y:S01]  /*1960*/  UIADD3 UR6, UR8, 0x400, URZ ;  /* 0x0000040008067890 */ /* 0x000fe2000fffe03f */
[----:B------:R-:W-:-:S02]  /*1970*/  CS2R R98, SRZ ;  /* 0x0000000000627805 */ /* 0x000fc4000001ff00 */
[----:B------:R-:W-:Y:S02]  /*1980*/  CS2R R96, SRZ ;  /* 0x0000000000607805 */ /* 0x000fe4000001ff00 */
[----:B------:R-:W-:Y:S02]  /*1990*/  CS2R R100, SRZ ;  /* 0x0000000000647805 */ /* 0x000fe4000001ff00 */
[----:B------:R-:W-:Y:S01]  /*19a0*/  CS2R R102, SRZ ;  /* 0x0000000000667805 */ /* 0x000fe2000001ff00 */
[----:B------:R-:W-:Y:S01]  /*19b0*/  UMOV UR14, UR7 ;  /* 0x00000007000e7c82 */ /* 0x000fe20008000000 */
[----:B------:R-:W-:Y:S01]  /*19c0*/  CS2R R104, SRZ ;  /* 0x0000000000687805 */ /* 0x000fe2000001ff00 */
[----:B------:R-:W-:Y:S01]  /*19d0*/  QGMMA.64x64x32.F32.E4M3.E4M3 R56, gdesc[UR12], RZ, !UPT ;  /* 0x00e000000c3879f3 */ /* 0x000fe2000c7008ff */
[----:B------:R-:W-:Y:S01]  /*19e0*/  UMOV UR12, UR6 ;  /* 0x00000006000c7c82 */ /* 0x000fe20008000000 */
[----:B------:R-:W-:Y:S01]  /*19f0*/  UMOV UR13, 0x40000040 ;  /* 0x40000040000d7882 */ /* 0x000fe20000000000 */
[----:B------:R-:W-:Y:S01]  /*1a00*/  UIADD3 UR6, UR8, 0x402, URZ ;  /* 0x0000040208067890 */ /* 0x000fe2000fffe03f */
[----:B------:R-:W-:Y:S01]  /*1a10*/  QGMMA.64x64x32.F32.E4M3.E4M3 R24, gdesc[UR12], RZ, !UPT ;  /* 0x00e000000c1879f3 */ /* 0x000fe2000c7008ff */
[----:B------:R-:W-:Y:S01]  /*1a20*/  UIADD3 UR12, UR8, 0x2, URZ ;  /* 0x00000002080c7890 */ /* 0x000fe2000fffe03f */
[----:B------:R-:W-:Y:S01]  /*1a30*/  CS2R R106, SRZ ;  /* 0x00000000006a7805 */ /* 0x000fe2000001ff00 */
[----:B------:R-:W-:Y:S01]  /*1a40*/  UIADD3 UR14, UR7, 0x2, URZ ;  /* 0x00000002070e7890 */ /* 0x000fe2000fffe03f */
[----:B------:R-:W-:Y:S01]  /*1a50*/  CS2R R110, SRZ ;  /* 0x00000000006e7805 */ /* 0x000fe2000001ff00 */
[----:B------:R-:W-:Y:S01]  /*1a60*/  UMOV UR13, 0x40000040 ;  /* 0x40000040000d7882 */ /* 0x000fe20000000000 */
[----:B------:R-:W-:Y:S01]  /*1a70*/  UMOV UR15, 0x40000040 ;  /* 0x40000040000f7882 */ /* 0x000fe20000000000 */
        /* <DEDUP_REMOVED lines=16> */
[----:B------:R-:W-:Y:S01]  /*1b80*/  CS2R R142, SRZ ;  /* 0x00000000008e7805 */ /* 0x000fe2000001ff00 */
[----:B------:R-:W-:Y:S02]  /*1b90*/  IMAD.MOV.U32 R145, RZ, RZ, RZ ;  /* 0x000000ffff917224 */ /* 0x000fe400078e00ff */
[----:B------:R-:W-:Y:S01]  /*1ba0*/  IMAD.MOV.U32 R147, RZ, RZ, RZ ;  /* 0x000000ffff937224 */ /* 0x000fe200078e00ff */
[----:B------:R-:W-:Y:S01]  /*1bb0*/  QGMMA.64x64x32.F32.E4M3.E4M3 R56, gdesc[UR12], R56 ;  /* 0x00e000000c3879f3 */ /* 0x000fe20008700838 */
[----:B------:R-:W-:Y:S01]  /*1bc0*/  UMOV UR12, UR6 ;  /* 0x00000006000c7c82 */ /* 0x000fe20008000000 */
[----:B------:R-:W-:Y:S01]  /*1bd0*/  UMOV UR13, 0x40000040 ;  /* 0x40000040000d7882 */ /* 0x000fe20000000000 */
[----:B------:R-:W-:Y:S01]  /*1be0*/  UIADD3 UR6, UR8, 0x404, URZ ;  /* 0x0000040408067890 */ /* 0x000fe2000fffe03f */
[----:B------:R-:W-:Y:S01]  /*1bf0*/  QGMMA.64x64x32.F32.E4M3.E4M3 R24, gdesc[UR12], R24 ;  /* 0x00e000000c1879f3 */ /* 0x000fe20008700818 */
[----:B------:R-:W-:-:S02]  /*1c00*/  UIADD3 UR12, UR8, 0x4, URZ ;  /* 0x00000004080c7890 */ /* 0x000fc4000fffe03f */
[----:B------:R-:W-:Y:S01]  /*1c10*/  UIADD3 UR14, UR7, 0x4, URZ ;  /* 0x00000004070e7890 */ /* 0x000fe2000fffe03f */
[----:B------:R-:W-:Y:S01]  /*1c20*/  UMOV UR13, 0x40000040 ;  /* 0x40000040000d7882 */ /* 0x000fe20000000000 */
[----:B------:R-:W-:-:S07]  /*1c30*/  UMOV UR15, 0x40000040 ;  /* 0x40000040000f7882 */ /* 0x000fce0000000000 */
[----:B------:R-:W-:Y:S01]  /*1c40*/  QGMMA.64x64x32.F32.E4M3.E4M3 R56, gdesc[UR12], R56 ;  /* 0x00e000000c3879f3 */ /* 0x000fe20008700838 */
[----:B------:R-:W-:Y:S01]  /*1c50*/  UMOV UR12, UR6 ;  /* 0x00000006000c7c82 */ /* 0x000fe20008000000 */
[----:B------:R-:W-:Y:S01]  /*1c60*/  UMOV UR13, 0x40000040 ;  /* 0x40000040000d7882 */ /* 0x000fe20000000000 */
[----:B------:R-:W-:Y:S01]  /*1c70*/  UMOV UR6, 0x4 ;  /* 0x0000000400067882 */ /* 0x000fe20000000000 */
[----:B------:R-:W-:Y:S01]  /*1c80*/  QGMMA.64x64x32.F32.E4M3.E4M3 R24, gdesc[UR12], R24 ;  /* 0x00e000000c1879f3 */ /* 0x000fe20008700818 */
[----:B------:R-:W-:Y:S02]  /*1c90*/  UIADD3 UR14, UR7, 0x6, URZ ;  /* 0x00000006070e7890 */ /* 0x000fe4000fffe03f */
[----:B------:R-:W-:Y:S01]  /*1ca0*/  UIADD3 UR12, UR8, 0x6, URZ ;  /* 0x00000006080c7890 */ /* 0x000fe2000fffe03f */
[----:B------:R-:W-:Y:S01]  /*1cb0*/  ULDC UR7, c[0x0][0x50c] ;  /* 0x0001430000077ab9 */ /* 0x000fe20000000800 */
[----:B------:R-:W-:Y:S02]  /*1cc0*/  UIADD3 UR8, UR8, 0x406, URZ ;  /* 0x0000040608087890 */ /* 0x000fe4000fffe03f */
[----:B------:R-:W-:Y:S01]  /*1cd0*/  UISETP.NE.AND UP0, UPT, UR7, 0x4, UPT ;  /* 0x000000040700788c */ /* 0x000fe2000bf05270 */
[----:B------:R-:W-:Y:S01]  /*1ce0*/  UMOV UR13, 0x40000040 ;  /* 0x40000040000d7882 */ /* 0x000fe20000000000 */
[----:B------:R-:W-:-:S02]  /*1cf0*/  UMOV UR15, 0x40000040 ;  /* 0x40000040000f7882 */ /* 0x000fc40000000000 */
[----:B------:R-:W-:-:S06]  /*1d00*/  USEL UR7, URZ, 0x1, UP0 ;  /* 0x000000013f077887 */ /* 0x000fcc0008000000 */
[----:B------:R-:W-:Y:S01]  /*1d10*/  ISETP.NE.AND P0, PT, RZ, UR7, PT ;  /* 0x00000007ff007c0c */ /* 0x000fe2000bf05270 */
[----:B------:R-:W-:Y:S01]  /*1d20*/  QGMMA.64x64x32.F32.E4M3.E4M3 R56, gdesc[UR12], R56 ;  /* 0x00e000000c3879f3 */ /* 0x000fe20008700838 */
[----:B------:R-:W-:Y:S01]  /*1d30*/  UMOV UR12, UR8 ;  /* 0x00000008000c7c82 */ /* 0x000fe20008000000 */
[----:B------:R-:W-:Y:S02]  /*1d40*/  UMOV UR13, 0x40000040 ;  /* 0x40000040000d7882 */ /* 0x000fe40000000000 */
[----:B------:R-:W-:Y:S08]  /*1d50*/  QGMMA.64x64x32.F32.E4M3.E4M3 R24, gdesc[UR12], R24, gsb0 ;  /* 0x00e000000c1879f3 */ /* 0x000ff00008000818 */
[----:B------:R-:W-:Y:S05]  /*1d60*/  @!P0 BRA `(.L_x_22) ;  /* 0x0000000400088947 */ /* 0x000fea0003800000 */
[----:B------:R-:W-:Y:S02]  /*1d70*/  WARPGROUP.DEPBAR.LE gsb0, 0x0 ;  /* 0x00008000000079c5 */ /* 0x000fe40000010000 */
[----:B------:R-:W-:-:S01]  /*1d80*/  FADD R147, RZ, R56 ;  /* 0x00000038ff937221 */ /* 0x000fc20000000000 */
[----:B------:R-:W-:Y:S01]  /*1d90*/  FADD R142, RZ, R57 ;  /* 0x00000039ff8e7221 */ /* 0x000fe20000000000 */
        /* <DEDUP_REMOVED lines=62> */
[----:B------:R-:W-:-:S06]  /*2180*/  UMOV UR6, URZ ;  /* 0x0000003f00067c82 */ /* 0x000fcc0008000000 */
.L_x_22:
[----:B------:R-:W-:-:S04]  /*2190*/  UIADD3 UR12, UR5, 0x1, URZ ;  /* 0x00000001050c7890 */ /* 0x000fc8000fffe03f */
[----:B------:R-:W-:-:S04]  /*21a0*/  UISETP.NE.AND UP0, UPT, UR12, 0x5, UPT ;  /* 0x000000050c00788c */ /* 0x000fc8000bf05270 */
[----:B------:R-:W-:Y:S02]  /*21b0*/  USEL UR8, URZ, 0x1, UP0 ;  /* 0x000000013f087887 */ /* 0x000fe40008000000 */
[----:B------:R-:W-:Y:S02]  /*21c0*/  USEL UR12, UR12, URZ, UP0 ;  /* 0x0000003f0c0c7287 */ /* 0x000fe40008000000 */
[----:B------:R-:W-:-:S06]  /*21d0*/  ULOP3.LUT UR8, UR4, UR8, URZ, 0x3c, !UPT ;  /* 0x0000000804087292 */ /* 0x000fcc000f8e3c3f */
[----:B------:R-:W-:Y:S01]  /*21e0*/  IMAD.U32 R16, RZ, RZ, UR8 ;  /* 0x00000008ff107e24 */ /* 0x000fe2000f8e00ff */
[----:B------:R-:W-:-:S06]  /*21f0*/  UMOV UR8, 0x1 ;  /* 0x0000000100087882 */ /* 0x000fcc0000000000 */
.L_x_17:
[----:B------:R-:W-:-:S04]  /*2200*/  UISETP.LT.AND UP0, UPT, UR9, 0x1, UPT ;  /* 0x000000010900788c */ /* 0x000fc8000bf01270 */
[----:B------:R-:W-:-:S04]  /*2210*/  USEL UR13, UR9, 0x1, UP0 ;  /* 0x00000001090d7887 */ /* 0x000fc80008000000 */
[----:B------:R-:W-:-:S04]  /*2220*/  UIADD3 UR13, UR9, -UR13, URZ ;  /* 0x8000000d090d7290 */ /* 0x000fc8000fffe03f */
[----:B------:R-:W-:-:S06]  /*2230*/  UISETP.GE.AND UP0, UPT, UR13, 0x1, UPT ;  /* 0x000000010d00788c */ /* 0x000fcc000bf06270 */
[----:B------:R-:W-:-:S13]  /*2240*/  PLOP3.LUT P0, PT, PT, PT, UP0, 0x80, 0x0 ;  /* 0x000000000000781c */ /* 0x000fda0003f0f008 */
[----:B------:R-:W-:Y:S05]  /*2250*/  @!P0 BRA `(.L_x_23) ;  /* 0x0000000800788947 */ /* 0x000fea0003800000 */
[----:B01----:R-:W-:Y:S01]  /*2260*/  IMAD.U32 R12, RZ, RZ, UR13 ;  /* 0x0000000dff0c7e24 */ /* 0x003fe2000f8e00ff */
[----:B------:R-:W-:Y:S01]  /*2270*/  ULDC UR14, c[0x0][0x50c] ;  /* 0x00014300000e7ab9 */ /* 0x000fe20000000800 */
[----:B------:R-:W-:-:S07]  /*2280*/  IMAD.U32 R13, RZ, RZ, UR5 ;  /* 0x00000005ff0d7e24 */ /* 0x000fce000f8e00ff */
.L_x_31:
[----:B------:R-:W-:-:S13]  /*2290*/  ISETP.NE.AND P1, PT, R144, 0x3, PT ;  /* 0x000000039000780c */ /* 0x000fda0003f25270 */
[----:B------:R-:W-:Y:S05]  /*22a0*/  @!P1 BRA `(.L_x_24) ;  /* 0x0000000000049947 */ /* 0x000fea0003800000 */
[----:B------:R-:W-:Y:S01]  /*22b0*/  BPT.TRAP 0x1 ;  /* 0x000000040000795c */ /* 0x000fe20000300000 */
.L_x_24:
[----:B------:R-:W0:Y:S01]  /*22c0*/  S2UR UR13, SR_CgaCtaId ;  /* 0x00000000000d79c3 */ /* 0x000e220000008800 */
[----:B------:R-:W-:Y:S01]  /*22d0*/  UMOV UR10, 0x400 ;  /* 0x00000400000a7882 */ /* 0x000fe20000000000 */
[----:B------:R-:W-:Y:S01]  /*22e0*/  SHF.L.U32 R14, R16, 0x1f, RZ ;  /* 0x0000001f100e7819 */ /* 0x000fe200000006ff */
[----:B0-----:R-:W-:-:S04]  /*22f0*/  ULEA UR10, UR13, UR10, 0x18 ;  /* 0x0000000a0d0a7291 */ /* 0x001fc8000f8ec03f */
[----:B------:R-:W-:-:S09]  /*2300*/  ULEA UR13, UR12, UR10, 0x3 ;  /* 0x0000000a0c0d7291 */ /* 0x000fd2000f8e183f */
[----:B------:R0:W1:Y:S01]  /*2310*/  SYNCS.PHASECHK.TRANS64.TRYWAIT P0, [UR13], R14 ;  /* 0x0000000eff0075a7 */ /* 0x000062000800014d */
[----:B------:R-:W-:Y:S05]  /*2320*/  @!P1 BRA `(.L_x_25) ;  /* 0x0000000000049947 */ /* 0x000fea0003800000 */
[----:B------:R-:W-:Y:S01]  /*2330*/  BPT.TRAP 0x1 ;  /* 0x000000040000795c */ /* 0x000fe20000300000 */
.L_x_25:
[----:B-1----:R-:W-:Y:S05]  /*2340*/  @P0 BRA `(.L_x_26) ;  /* 0x0000000000080947 */ /* 0x002fea0003800000 */
[----:B------:R-:W1:Y:S02]  /*2350*/  SYNCS.PHASECHK.TRANS64.TRYWAIT P0, [UR13], R14 ;  /* 0x0000000eff0075a7 */ /* 0x000e64000800014d */
[----:B-1----:R-:W-:Y:S05]  /*2360*/  @!P0 BRA `(.L_x_27) ;  /* 0x0000007400f08947 */ /* 0x002fea0003800000 */
.L_x_26:
[----:B------:R-:W-:Y:S01]  /*2370*/  UIADD3 UR13, UR10, 0x28100, URZ ;  /* 0x000281000a0d7890 */ /* 0x000fe2000fffe03f */
[----:B------:R-:W-:Y:S01]  /*2380*/  WARPGROUP.ARRIVE ;  /* 0x00000000000079c5 */ /* 0x000fe20000000000 */
[----:B------:R-:W-:Y:S02]  /*2390*/  UISETP.NE.AND UP0, UPT, UR7, URZ, UPT ;  /* 0x0000003f0700728c */ /* 0x000fe4000bf05270 */
[----:B------:R-:W-:Y:S02]  /*23a0*/  USHF.R.U32.HI UR13, URZ, 0x4, UR13 ;  /* 0x000000043f0d7899 */ /* 0x000fe4000801160d */
[----:B------:R-:W-:Y:S02]  /*23b0*/  USEL UR8, UR8, URZ, !UP0 ;  /* 0x0000003f08087287 */ /* 0x000fe4000c000000 */
[----:B------:R-:W-:Y:S02]  /*23c0*/  ULOP3.LUT UR13, UR13, 0x3fff, URZ, 0xc0, !UPT ;  /* 0x00003fff0d0d7892 */ /* 0x000fe4000f8ec03f */
[----:B------:R-:W-:-:S02]  /*23d0*/  ULOP3.LUT UR7, UR11, 0x10000, URZ, 0xfc, !UPT ;  /* 0x000100000b077892 */ /* 0x000fc4000f8efc3f */
[----:B------:R-:W-:Y:S02]  /*23e0*/  ULOP3.LUT UR13, UR13, 0x10000, URZ, 0xfc, !UPT ;  /* 0x000100000d0d7892 */ /* 0x000fe4000f8efc3f */
[----:B------:R-:W-:Y:S02]  /*23f0*/  UISETP.NE.U32.AND UP0, UPT, UR8, URZ, UPT ;  /* 0x0000003f0800728c */ /* 0x000fe4000bf05070 */
[----:B------:R-:W-:Y:S02]  /*2400*/  ULEA UR8, UR12, UR7, 0xb ;  /* 0x000000070c087291 */ /* 0x000fe4000f8e583f */
[----:B------:R-:W-:Y:S02]  /*2410*/  ULEA UR7, UR12, UR13, 0x9 ;  /* 0x0000000d0c077291 */ /* 0x000fe4000f8e483f */
[----:B------:R-:W-:Y:S01]  /*2420*/  UIADD3 UR13, UR8, 0x400, URZ ;  /* 0x00000400080d7890 */ /* 0x000fe2000fffe03f */
[----:B------:R-:W-:Y:S02]  /*2430*/  UMOV UR17, 0x40000040 ;  /* 0x4000004000117882 */ /* 0x000fe40000000000 */
[----:B------:R-:W-:Y:S01]  /*2440*/  UMOV UR16, UR8 ;  /* 0x0000000800107c82 */ /* 0x000fe20008000000 */
[----:B------:R-:W-:Y:S01]  /*2450*/  UMOV UR19, 0x40000040 ;  /* 0x4000004000137882 */ /* 0x000fe20000000000 */
[----:B------:R-:W-:Y:S01]  /*2460*/  UMOV UR18, UR7 ;  /* 0x0000000700127c82 */ /* 0x000fe20008000000 */
[----:B------:R-:W-:Y:S01]  /*2470*/  UIADD3 UR6, UR6, 0x4, URZ ;  /* 0x0000000406067890 */ /* 0x000fe2000fffe03f */
[----:B------:R-:W-:Y:S01]  /*2480*/  QGMMA.64x64x32.F32.E4M3.E4M3 R56, gdesc[UR16], R56, UP0 ;  /* 0x00e00000103879f3 */ /* 0x000fe2000bf00838 */
[----:B------:R-:W-:Y:S01]  /*2490*/  UMOV UR16, UR13 ;  /* 0x0000000d00107c82 */ /* 0x000fe20008000000 */
[----:B------:R-:W-:Y:S01]  /*24a0*/  UMOV UR17, 0x40000040 ;  /* 0x4000004000117882 */ /* 0x000fe20000000000 */
[----:B------:R-:W-:Y:S01]  /*24b0*/  UIADD3 UR13, UR8, 0x402, URZ ;  /* 0x00000402080d7890 */ /* 0x000fe2000fffe03f */
[----:B------:R-:W-:Y:S01]  /*24c0*/  QGMMA.64x64x32.F32.E4M3.E4M3 R24, gdesc[UR16], R24, UP0 ;  /* 0x00e00000101879f3 */ /* 0x000fe2000bf00818 */
[----:B------:R-:W-:-:S02]  /*24d0*/  UIADD3 UR16, UR8, 0x2, URZ ;  /* 0x0000000208107890 */ /* 0x000fc4000fffe03f */
[----:B------:R-:W-:Y:S01]  /*24e0*/  UIADD3 UR18, UR7, 0x2, URZ ;  /* 0x0000000207127890 */ /* 0x000fe2000fffe03f */
[----:B------:R-:W-:Y:S01]  /*24f0*/  UMOV UR17, 0x40000040 ;  /* 0x4000004000117882 */ /* 0x000fe20000000000 */
[----:B------:R-:W-:Y:S01]  /*2500*/  UMOV UR19, 0x40000040 ;  /* 0x4000004000137882 */ /* 0x000fe20000000000 */
[----:B------:R-:W-:-:S06]  /*2510*/  UISETP.NE.AND UP0, UPT, UR6, UR14, UPT ;  /* 0x0000000e0600728c */ /* 0x000fcc000bf05270 */
[----:B------:R-:W-:Y:S01]  /*2520*/  QGMMA.64x64x32.F32.E4M3.E4M3 R56, gdesc[UR16], R56 ;  /* 0x00e00000103879f3 */ /* 0x000fe20008700838 */
[----:B------:R-:W-:Y:S01]  /*2530*/  UMOV UR16, UR13 ;  /* 0x0000000d00107c82 */ /* 0x000fe20008000000 */
[----:B------:R-:W-:Y:S01]  /*2540*/  UMOV UR17, 0x40000040 ;  /* 0x4000004000117882 */ /* 0x000fe20000000000 */
[----:B------:R-:W-:Y:S01]  /*2550*/  UIADD3 UR13, UR8, 0x404, URZ ;  /* 0x00000404080d7890 */ /* 0x000fe2000fffe03f */
[----:B------:R-:W-:Y:S01]  /*2560*/  QGMMA.64x64x32.F32.E4M3.E4M3 R24, gdesc[UR16], R24 ;  /* 0x00e00000101879f3 */ /* 0x000fe20008700818 */
[----:B------:R-:W-:Y:S02]  /*2570*/  UIADD3 UR16, UR8, 0x4, URZ ;  /* 0x0000000408107890 */ /* 0x000fe4000fffe03f */
[----:B------:R-:W-:Y:S01]  /*2580*/  UIADD3 UR18, UR7, 0x4, URZ ;  /* 0x0000000407127890 */ /* 0x000fe2000fffe03f */
[----:B------:R-:W-:Y:S01]  /*2590*/  UMOV UR17, 0x40000040 ;  /* 0x4000004000117882 */ /* 0x000fe20000000000 */
[----:B------:R-:W-:-:S07]  /*25a0*/  UMOV UR19, 0x40000040 ;  /* 0x4000004000137882 */ /* 0x000fce0000000000 */
[----:B------:R-:W-:Y:S01]  /*25b0*/  QGMMA.64x64x32.F32.E4M3.E4M3 R56, gdesc[UR16], R56 ;  /* 0x00e00000103879f3 */ /* 0x000fe20008700838 */
[----:B------:R-:W-:Y:S01]  /*25c0*/  UMOV UR16, UR13 ;  /* 0x0000000d00107c82 */ /* 0x000fe20008000000 */
[----:B------:R-:W-:Y:S02]  /*25d0*/  UMOV UR17, 0x40000040 ;  /* 0x4000004000117882 */ /* 0x000fe40000000000 */
[----:B------:R-:W-:Y:S01]  /*25e0*/  QGMMA.64x64x32.F32.E4M3.E4M3 R24, gdesc[UR16], R24 ;  /* 0x00e00000101879f3 */ /* 0x000fe20008700818 */
[----:B------:R-:W-:Y:S02]  /*25f0*/  UIADD3 UR16, UR8, 0x6, URZ ;  /* 0x0000000608107890 */ /* 0x000fe4000fffe03f */
[----:B------:R-:W-:Y:S02]  /*2600*/  UIADD3 UR18, UR7, 0x6, URZ ;  /* 0x0000000607127890 */ /* 0x000fe4000fffe03f */
[----:B------:R-:W-:Y:S01]  /*2610*/  UIADD3 UR8, UR8, 0x406, URZ ;  /* 0x0000040608087890 */ /* 0x000fe2000fffe03f */
[----:B------:R-:W-:Y:S01]  /*2620*/  UMOV UR17, 0x40000040 ;  /* 0x4000004000117882 */ /* 0x000fe20000000000 */
[----:B------:R-:W-:Y:S01]  /*2630*/  UMOV UR19, 0x40000040 ;  /* 0x4000004000137882 */ /* 0x000fe20000000000 */
[----:B------:R-:W-:-:S06]  /*2640*/  USEL UR7, URZ, 0x1, UP0 ;  /* 0x000000013f077887 */ /* 0x000fcc0008000000 */
[----:B------:R-:W-:Y:S01]  /*2650*/  ISETP.NE.AND P0, PT, RZ, UR7, PT ;  /* 0x00000007ff007c0c */ /* 0x000fe2000bf05270 */
[----:B------:R-:W-:Y:S01]  /*2660*/  QGMMA.64x64x32.F32.E4M3.E4M3 R56, gdesc[UR16], R56 ;  /* 0x00e00000103879f3 */ /* 0x000fe20008700838 */
[----:B------:R-:W-:Y:S01]  /*2670*/  UMOV UR16, UR8 ;  /* 0x0000000800107c82 */ /* 0x000fe20008000000 */
[----:B------:R-:W-:Y:S02]  /*2680*/  UMOV UR17, 0x40000040 ;  /* 0x4000004000117882 */ /* 0x000fe40000000000 */
[----:B------:R-:W-:Y:S03]  /*2690*/  QGMMA.64x64x32.F32.E4M3.E4M3 R24, gdesc[UR16], R24, gsb0 ;  /* 0x00e00000101879f3 */ /* 0x000fe60008000818 */
[----:B------:R-:W-:-:S05]  /*26a0*/  WARPGROUP.DEPBAR.LE gsb0, 0x1 ;  /* 0x00008000000079c5 */ /* 0x000fca0000010100 */
[----:B------:R-:W-:Y:S05]  /*26b0*/  @!P0 BRA `(.L_x_28) ;  /* 0x0000000400088947 */ /* 0x000fea0003800000 */
[----:B------:R-:W-:Y:S02]  /*26c0*/  WARPGROUP.DEPBAR.LE gsb0, 0x0 ;  /* 0x00008000000079c5 */ /* 0x000fe40000010000 */
[----:B------:R-:W-:-:S01]  /*26d0*/  FADD R147, R56, R147 ;  /* 0x0000009338937221 */ /* 0x000fc20000000000 */
[----:B------:R-:W-:Y:S01]  /*26e0*/  FADD R142, R57, R142 ;  /* 0x0000008e398e7221 */ /* 0x000fe20000000000 */
        /* <DEDUP_REMOVED lines=62> */
[----:B------:R-:W-:-:S06]  /*2ad0*/  UMOV UR6, URZ ;  /* 0x0000003f00067c82 */ /* 0x000fcc0008000000 */
.L_x_28:
[----:B------:R-:W-:Y:S05]  /*2ae0*/  @!P1 BRA `(.L_x_29) ;  /* 0x0000000000049947 */ /* 0x000fea0003800000 */
[----:B------:R-:W-:Y:S01]  /*2af0*/  BPT.TRAP 0x1 ;  /* 0x000000040000795c */ /* 0x000fe20000300000 */
.L_x_29:
[----:B------:R-:W-:-:S13]  /*2b00*/  ISETP.NE.AND P0, PT, R5, RZ, PT ;  /* 0x000000ff0500720c */ /* 0x000fda0003f05270 */
[----:B01----:R-:W-:-:S05]  /*2b10*/  @P0 LEA R14, R13, UR10, 0x3 ;  /* 0x0000000a0d0e0c11 */ /* 0x003fca000f8e18ff */
[----:B------:R-:W-:-:S05]  /*2b20*/  @P0 VIADD R15, R14, 0x28 ;  /* 0x000000280e0f0836 */ /* 0x000fca0000000000 */
[----:B------:R-:W-:-:S04]  /*2b30*/  @P0 PRMT R15, R6, 0x654, R15 ;  /* 0x00000654060f0816 */ /* 0x000fc8000000000f */
[----:B------:R0:W-:Y:S01]  /*2b40*/  @P0 SYNCS.ARRIVE.TRANS64.RED.A1T0 RZ, [R15+URZ], RZ ;  /* 0x000000ff0fff09a7 */ /* 0x0001e2000810043f */
[----:B------:R-:W-:-:S13]  /*2b50*/  ISETP.GT.U32.AND P0, PT, R4, 0x1, PT ;  /* 0x000000010400780c */ /* 0x000fda0003f04070 */
[----:B0-----:R-:W-:Y:S05]  /*2b60*/  @P0 BRA `(.L_x_30) ;  /* 0x0000000000040947 */ /* 0x001fea0003800000 */
[----:B------:R-:W-:Y:S01]  /*2b70*/  BPT.TRAP 0x1 ;  /* 0x000000040000795c */ /* 0x000fe20000300000 */
.L_x_30:
[----:B------:R-:W-:Y:S01]  /*2b80*/  UIADD3 UR12, UR12, 0x1, URZ ;  /* 0x000000010c0c7890 */ /* 0x000fe2000fffe03f */
[C---:B------:R-:W-:Y:S01]  /*2b90*/  ISETP.GT.AND P1, PT, R12.reuse, 0x1, PT ;  /* 0x000000010c00780c */ /* 0x040fe20003f24270 */
[----:B------:R-:W-:Y:S02]  /*2ba0*/  VIADD R13, R13, 0x1 ;  /* 0x000000010d0d7836 */ /* 0x000fe40000000000 */
[----:B------:R-:W-:Y:S01]  /*2bb0*/  UISETP.NE.AND UP0, UPT, UR12, 0x5, UPT ;  /* 0x000000050c00788c */ /* 0x000fe2000bf05270 */
[----:B------:R-:W-:Y:S02]  /*2bc0*/  VIADD R12, R12, 0xffffffff ;  /* 0xffffffff0c0c7836 */ /* 0x000fe40000000000 */
[C---:B------:R-:W-:Y:S01]  /*2bd0*/  ISETP.NE.AND P0, PT, R13.reuse, 0x5, PT ;  /* 0x000000050d00780c */ /* 0x040fe20003f05270 */
[----:B------:R-:W-:Y:S02]  /*2be0*/  USEL UR8, URZ, 0x1, UP0 ;  /* 0x000000013f087887 */ /* 0x000fe40008000000 */
[----:B------:R-:W-:Y:S01]  /*2bf0*/  USEL UR12, UR12, URZ, UP0 ;  /* 0x0000003f0c0c7287 */ /* 0x000fe20008000000 */
[----:B------:R-:W-:-:S03]  /*2c00*/  SEL R13, R13, RZ, P0 ;  /* 0x000000ff0d0d7207 */ /* 0x000fc60000000000 */
[----:B------:R-:W-:Y:S01]  /*2c10*/  LOP3.LUT R16, R16, UR8, RZ, 0x3c, !PT ;  /* 0x0000000810107c12 */ /* 0x000fe2000f8e3cff */
[----:B------:R-:W-:Y:S01]  /*2c20*/  UMOV UR8, 0x1 ;  /* 0x0000000100087882 */ /* 0x000fe20000000000 */
[----:B------:R-:W-:Y:S06]  /*2c30*/  @P1 BRA `(.L_x_31) ;  /* 0xfffffff400941947 */ /* 0x000fec000383ffff */
.L_x_23:
[----:B------:R-:W-:Y:S01]  /*2c40*/  UISETP.NE.AND UP0, UPT, UR6, URZ, UPT ;  /* 0x0000003f0600728c */ /* 0x000fe2000bf05270 */
[----:B01----:R-:W0:Y:S03]  /*2c50*/  LDC R12, c[0x0][0x28c] ;  /* 0x0000a300ff0c7b82 */ /* 0x003e260000000800 */
[----:B------:R-:W-:-:S06]  /*2c60*/  USEL UR6, URZ, 0x1, !UP0 ;  /* 0x000000013f067887 */ /* 0x000fcc000c000000 */
[----:B------:R-:W-:Y:S02]  /*2c70*/  ISETP.NE.AND P0, PT, RZ, UR6, PT ;  /* 0x00000006ff007c0c */ /* 0x000fe4000bf05270 */
[----:B0-----:R-:W-:-:S11]  /*2c80*/  ISETP.GE.AND P1, PT, R12, 0x1, PT ;  /* 0x000000010c00780c */ /* 0x001fd60003f26270 */
[----:B------:R-:W-:Y:S05]  /*2c90*/  @!P0 BRA `(.L_x_32) ;  /* 0x0000000400048947 */ /* 0x000fea0003800000 */
[----:B------:R-:W-:Y:S02]  /*2ca0*/  WARPGROUP.DEPBAR.LE gsb0, 0x0 ;  /* 0x00008000000079c5 */ /* 0x000fe40000010000 */
[----:B------:R-:W-:Y:S01]  /*2cb0*/  FADD R147, R56, R147 ;  /* 0x0000009338937221 */ /* 0x000fe20000000000 */
        /* <DEDUP_REMOVED lines=62> */
[----:B------:R-:W-:-:S07]  /*30a0*/  FADD R20, R20, R55 ;  /* 0x0000003714147221 */ /* 0x000fce0000000000 */
.L_x_32:
[----:B------:R-:W-:Y:S02]  /*30b0*/  WARPGROUP.DEPBAR.LE gsb0, 0x0 ;  /* 0x00008000000079c5 */ /* 0x000fe40000010000 */
[----:B------:R-:W-:Y:S05]  /*30c0*/  @!P1 BRA `(.L_x_33) ;  /* 0x0000000000549947 */ /* 0x000fea0003800000 */
[----:B------:R-:W-:-:S13]  /*30d0*/  ISETP.NE.AND P0, PT, R144, 0x3, PT ;  /* 0x000000039000780c */ /* 0x000fda0003f05270 */
[----:B------:R-:W-:Y:S05]  /*30e0*/  @!P0 BRA `(.L_x_34) ;  /* 0x0000000000048947 */ /* 0x000fea0003800000 */
[----:B------:R-:W-:Y:S01]  /*30f0*/  BPT.TRAP 0x1 ;  /* 0x000000040000795c */ /* 0x000fe20000300000 */
.L_x_34:
[----:B------:R-:W-:Y:S01]  /*3100*/  ISETP.NE.AND P0, PT, R5, RZ, PT ;  /* 0x000000ff0500720c */ /* 0x000fe20003f05270 */
[----:B------:R-:W-:Y:S01]  /*3110*/  BSSY B0, `(.L_x_35) ;  /* 0x000000e000007945 */ /* 0x000fe20003800000 */
[----:B------:R-:W-:-:S11]  /*3120*/  ISETP.GT.U32.AND P1, PT, R4, 0x1, PT ;  /* 0x000000010400780c */ /* 0x000fd60003f24070 */
[----:B------:R-:W-:Y:S05]  /*3130*/  @!P0 BRA `(.L_x_36) ;  /* 0x00000000002c8947 */ /* 0x000fea0003800000 */
[----:B------:R-:W-:-:S04]  /*3140*/  UISETP.LT.AND UP0, UPT, UR9, 0x1, UPT ;  /* 0x000000010900788c */ /* 0x000fc8000bf01270 */
[----:B------:R-:W-:-:S04]  /*3150*/  USEL UR8, UR9, 0x1, UP0 ;  /* 0x0000000109087887 */ /* 0x000fc80008000000 */
[----:B------:R-:W-:-:S04]  /*3160*/  UIADD3 UR8, UR5, UR9, -UR8 ;  /* 0x0000000905087290 */ /* 0x000fc8000fffe808 */
[----:B------:R-:W-:-:S04]  /*3170*/  UIMAD.WIDE.U32 UR6, UR8, -0x33333333, URZ ;  /* 0xcccccccd080678a5 */ /* 0x000fc8000f8e003f */
[----:B------:R-:W-:-:S04]  /*3180*/  USHF.R.U32.HI UR6, URZ, 0x2, UR7 ;  /* 0x000000023f067899 */ /* 0x000fc80008011607 */
[----:B------:R-:W-:-:S04]  /*3190*/  UIMAD UR8, UR6, -0x5, UR8 ;  /* 0xfffffffb060878a4 */ /* 0x000fc8000f8e0208 */
[----:B------:R-:W-:-:S04]  /*31a0*/  ULEA UR8, UR8, UR10, 0x3 ;  /* 0x0000000a08087291 */ /* 0x000fc8000f8e183f */
[----:B------:R-:W-:-:S06]  /*31b0*/  UIADD3 UR8, UR8, 0x28, URZ ;  /* 0x0000002808087890 */ /* 0x000fcc000fffe03f */
[----:B------:R-:W-:-:S05]  /*31c0*/  IMAD.U32 R13, RZ, RZ, UR8 ;  /* 0x00000008ff0d7e24 */ /* 0x000fca000f8e00ff */
[----:B------:R-:W-:-:S04]  /*31d0*/  PRMT R12, R6, 0x654, R13 ;  /* 0x00000654060c7816 */ /* 0x000fc8000000000d */
[----:B------:R0:W-:Y:S03]  /*31e0*/  SYNCS.ARRIVE.TRANS64.RED.A1T0 RZ, [R12+URZ], RZ ;  /* 0x000000ff0cff79a7 */ /* 0x0001e6000810043f */
.L_x_36:
[----:B------:R-:W-:Y:S05]  /*31f0*/  BSYNC B0 ;  /* 0x0000000000007941 */ /* 0x000fea0003800000 */
.L_x_35:
[----:B------:R-:W-:Y:S05]  /*3200*/  @P1 BRA `(.L_x_33) ;  /* 0x0000000000041947 */ /* 0x000fea0003800000 */
[----:B------:R-:W-:Y:S01]  /*3210*/  BPT.TRAP 0x1 ;  /* 0x000000040000795c */ /* 0x000fe20000300000 */
.L_x_33:
[----:B------:R-:W1:Y:S01]  /*3220*/  LDC R16, c[0x0][0x288] ;  /* 0x0000a200ff107b82 */ /* 0x000e620000000800 */
[----:B------:R-:W-:Y:S01]  /*3230*/  IMAD.SHL.U32 R33, R11, 0x40, RZ ;  /* 0x000000400b217824 */ /* 0x000fe200078e00ff */
[--C-:B0-----:R-:W-:Y:S01]  /*3240*/  SHF.R.U32.HI R12, RZ, 0x2, R0.reuse ;  /* 0x00000002ff0c7819 */ /* 0x101fe20000011600 */
[----:B------:R-:W-:Y:S01]  /*3250*/  UIADD3 UR5, UR9, UR5, URZ ;  /* 0x0000000509057290 */ /* 0x000fe2000fffe03f */
[----:B------:R-:W-:Y:S01]  /*3260*/  LOP3.LUT R14, R0, 0x60, RZ, 0xc0, !PT ;  /* 0x00000060000e7812 */ /* 0x000fe200078ec0ff */
[----:B------:R-:W-:Y:S01]  /*3270*/  IMAD.SHL.U32 R34, R10, 0x100, RZ ;  /* 0x000001000a227824 */ /* 0x000fe200078e00ff */
[----:B------:R-:W-:Y:S01]  /*3280*/  SHF.R.U32.HI R15, RZ, 0x7, R0 ;  /* 0x00000007ff0f7819 */ /* 0x000fe20000011600 */
[----:B------:R-:W-:Y:S01]  /*3290*/  UISETP.GT.U32.AND UP0, UPT, UR5, 0x4, UPT ;  /* 0x000000040500788c */ /* 0x000fe2000bf04070 */
[----:B------:R-:W-:Y:S01]  /*32a0*/  LOP3.LUT R13, R12, 0x7, RZ, 0xc0, !PT ;  /* 0x000000070c0d7812 */ /* 0x000fe200078ec0ff */
[C---:B------:R-:W-:Y:S01]  /*32b0*/  IMAD.SHL.U32 R26, R0.reuse, 0x2, RZ ;  /* 0x00000002001a7824 */ /* 0x040fe200078e00ff */
[----:B------:R-:W-:Y:S01]  /*32c0*/  SHF.R.U32.HI R14, RZ, 0x1, R14 ;  /* 0x00000001ff0e7819 */ /* 0x000fe2000001160e */
[----:B------:R-:W-:Y:S01]  /*32d0*/  ULDC UR12, c[0x0][0x284] ;  /* 0x0000a100000c7ab9 */ /* 0x000fe20000000800 */
[----:B------:R-:W-:Y:S01]  /*32e0*/  LOP3.LUT R12, R15, 0x1, RZ, 0xc0, !PT ;  /* 0x000000010f0c7812 */ /* 0x000fe200078ec0ff */
[----:B------:R-:W-:Y:S01]  /*32f0*/  UISETP.LT.U32.AND UP0, UPT, UR9, 0x5, UP0 ;  /* 0x000000050900788c */ /* 0x000fe20008701070 */
[----:B------:R-:W-:Y:S01]  /*3300*/  IADD3 R17, RZ, -R14, -R13 ;  /* 0x8000000eff117210 */ /* 0x000fe20007ffe80d */
[----:B------:R-:W-:Y:S01]  /*3310*/  UISETP.GE.U32.AND UP1, UPT, UR9, 0x5, UPT ;  /* 0x000000050900788c */ /* 0x000fe2000bf26070 */
[----:B------:R-:W-:Y:S01]  /*3320*/  LOP3.LUT R15, R0, 0x3, RZ, 0xc0, !PT ;  /* 0x00000003000f7812 */ /* 0x000fe200078ec0ff */
[C---:B------:R-:W-:Y:S01]  /*3330*/  IMAD.SHL.U32 R24, R12.reuse, 0x40, RZ ;  /* 0x000000400c187824 */ /* 0x040fe200078e00ff */
[----:B------:R-:W-:Y:S01]  /*3340*/  SHF.R.S32.HI R29, RZ, 0x1f, R7 ;  /* 0x0000001fff1d7819 */ /* 0x000fe20000011407 */
[----:B------:R-:W-:Y:S01]  /*3350*/  UIMAD.WIDE.U32 UR6, UR5, -0x33333333, URZ ;  /* 0xcccccccd050678a5 */ /* 0x000fe2000f8e003f */
[C---:B------:R-:W-:Y:S01]  /*3360*/  LOP3.LUT R26, R33.reuse, 0x6, R26, 0xf8, !PT ;  /* 0x00000006211a7812 */ /* 0x040fe200078ef81a */
[----:B------:R-:W-:Y:S01]  /*3370*/  USEL UR8, URZ, 0x1, !UP0 ;  /* 0x000000013f087887 */ /* 0x000fe2000c000000 */
[----:B------:R-:W-:Y:S01]  /*3380*/  IMAD R17, R12, -0x40, R17 ;  /* 0xffffffc00c117824 */ /* 0x000fe200078e0211 */
[----:B------:R-:W-:Y:S01]  /*3390*/  ULDC.64 UR10, c[0x0][0x5d0] ;  /* 0x00017400000a7ab9 */ /* 0x000fe20000000a00 */
[----:B-1----:R-:W-:Y:S01]  /*33a0*/  ISETP.GE.AND P0, PT, R33, R16, PT ;  /* 0x000000102100720c */ /* 0x002fe20003f06270 */
[----:B------:R-:W-:Y:S01]  /*33b0*/  IMAD R12, R15, -0x2, R16 ;  /* 0xfffffffe0f0c7824 */ /* 0x000fe200078e0210 */
[----:B------:R-:W-:Y:S01]  /*33c0*/  SHF.R.S32.HI R27, RZ, 0x1f, R26 ;  /* 0x0000001fff1b7819 */ /* 0x000fe2000001141a */
[----:B------:R-:W-:Y:S01]  /*33d0*/  IMAD R16, R29, UR10, RZ ;  /* 0x0000000a1d107c24 */ /* 0x000fe2000f8e02ff */
[----:B------:R-:W-:Y:S01]  /*33e0*/  ISETP.GE.OR P0, PT, R34, UR12, P0 ;  /* 0x0000000c22007c0c */ /* 0x000fe20008706670 */
[----:B------:R-:W-:Y:S01]  /*33f0*/  USHF.R.U32.HI UR6, URZ, 0x2, UR7 ;  /* 0x000000023f067899 */ /* 0x000fe20008011607 */
[----:B------:R-:W-:Y:S01]  /*3400*/  LOP3.LUT R35, R24, 0x40, R13, 0xe2, !PT ;  /* 0x0000004018237812 */ /* 0x000fe200078ee20d */
[----:B------:R-:W-:Y:S01]  /*3410*/  ULOP3.LUT UR4, UR4, UR8, URZ, 0x3c, !UPT ;  /* 0x0000000804047292 */ /* 0x000fe2000f8e3c3f */
[----:B------:R-:W-:Y:S01]  /*3420*/  IMAD.WIDE R24, R10, 0x100, RZ ;  /* 0x000001000a187825 */ /* 0x000fe200078e02ff */
[----:B------:R-:W-:Y:S01]  /*3430*/  UIMAD UR5, UR6, -0x5, UR5 ;  /* 0xfffffffb060578a4 */ /* 0x000fe2000f8e0205 */
[----:B------:R-:W-:Y:S01]  /*3440*/  IADD3 R34, -R34, UR12, R17 ;  /* 0x0000000c22227c10 */ /* 0x000fe2000fffe111 */
[----:B------:R-:W-:Y:S01]  /*3450*/  @UP1 ULOP3.LUT UR4, UR4, 0x1, UR6, 0x78, !UPT ;  /* 0x0000000104041892 */ /* 0x000fe2000f8e7806 */
[C---:B------:R-:W-:Y:S01]  /*3460*/  IMAD R13, R7.reuse, UR11, R16 ;  /* 0x0000000b070d7c24 */ /* 0x040fe2000f8e0210 */
[----:B------:R-:W-:Y:S01]  /*3470*/  LOP3.LUT R35, R24, R35, R14, 0xfe, !PT ;  /* 0x0000002318237212 */ /* 0x000fe200078efe0e */
[----:B------:R-:W-:-:S04]  /*3480*/  IMAD.WIDE.U32 R10, R7, UR10, R26 ;  /* 0x0000000a070a7c25 */ /* 0x000fc8000f8e001a */
[----:B------:R-:W-:Y:S02]  /*3490*/  IMAD.IADD R11, R11, 0x1, R13 ;  /* 0x000000010b0b7824 */ /* 0x000fe400078e020d */
[----:B------:R-:W-:Y:S02]  /*34a0*/  IMAD.IADD R33, R12, 0x1, -R33 ;  /* 0x000000010c217824 */ /* 0x000fe400078e0a21 */
[----:B------:R-:W-:Y:S01]  /*34b0*/  IMAD.MOV.U32 R32, RZ, RZ, -0x1 ;  /* 0xffffffffff207424 */ /* 0x000fe200078e00ff */
[----:B------:R-:W-:Y:S06]  /*34c0*/  @P0 BRA `(.L_x_37) ;  /* 0x0000004800040947 */ /* 0x000fec0003800000 */
[----:B------:R-:W0:Y:S01]  /*34d0*/  LDC.64 R30, c[0x0][0x5c8] ;  /* 0x00017200ff1e7b82 */ /* 0x000e220000000a00 */
[----:B------:R-:W-:Y:S01]  /*34e0*/  ULDC.64 UR6, c[0x0][0x5c0] ;  /* 0x0001700000067ab9 */ /* 0x000fe20000000a00 */
[----:B------:R-:W-:Y:S01]  /*34f0*/  BSSY B0, `(.L_x_37) ;  /* 0x000047e000007945 */ /* 0x000fe20003800000 */
[-C--:B0-----:R-:W-:Y:S02]  /*3500*/  IMAD R12, R25, R30.reuse, RZ ;  /* 0x0000001e190c7224 */ /* 0x081fe400078e02ff */
[----:B------:R-:W-:-:S04]  /*3510*/  IMAD.WIDE.U32 R10, R35, R30, R10 ;  /* 0x0000001e230a7225 */ /* 0x000fc800078e000a */
[----:B------:R-:W-:Y:S01]  /*3520*/  IMAD R15, R35, R31, R12 ;  /* 0x0000001f230f7224 */ /* 0x000fe200078e020c */
[----:B------:R-:W-:Y:S01]  /*3530*/  IADD3 R16, P4, R10, UR6, RZ ;  /* 0x000000060a107c10 */ /* 0x000fe2000ff9e0ff */
[C---:B------:R-:W-:Y:S01]  /*3540*/  IMAD.SHL.U32 R13, R30.reuse, 0x80, RZ ;  /* 0x000000801e0d7824 */ /* 0x040fe200078e00ff */
[C---:B------:R-:W-:Y:S01]  /*3550*/  LEA R28, P2, R30.reuse, R10, 0x3 ;  /* 0x0000000a1e1c7211 */ /* 0x040fe200078418ff */
[----:B------:R-:W-:Y:S01]  /*3560*/  IMAD.IADD R36, R11, 0x1, R15 ;  /* 0x000000010b247824 */ /* 0x000fe200078e020f */
[----:B------:R-:W-:Y:S02]  /*3570*/  SHF.L.U64.HI R11, R30, 0x7, R31 ;  /* 0x000000071e0b7819 */ /* 0x000fe4000001021f */
[----:B------:R-:W-:Y:S02]  /*3580*/  IADD3 R12, P1, P0, R10, UR6, R13 ;  /* 0x000000060a0c7c10 */ /* 0x000fe4000f83e00d */
[----:B------:R-:W-:Y:S02]  /*3590*/  IADD3.X R17, R36, UR7, RZ, P4, !PT ;  /* 0x0000000724117c10 */ /* 0x000fe4000a7fe4ff */
[----:B---3-5:R-:W-:-:S02]  /*35a0*/  FSETP.NEU.AND P4, PT, R9, RZ, PT ;  /* 0x000000ff0900720b */ /* 0x028fc40003f8d000 */
[----:B------:R-:W-:Y:S02]  /*35b0*/  LEA.HI.X R30, R30, R36, R31, 0x3, P2 ;  /* 0x000000241e1e7211 */ /* 0x000fe400010f1c1f */
[C---:B------:R-:W-:Y:S02]  /*35c0*/  IADD3 R14, P2, R28.reuse, UR6, RZ ;  /* 0x000000061c0e7c10 */ /* 0x040fe4000ff5e0ff */
[----:B------:R-:W-:Y:S02]  /*35d0*/  IADD3 R10, P5, P6, R28, UR6, R13 ;  /* 0x000000061c0a7c10 */ /* 0x000fe4000febe00d */
[--C-:B------:R-:W-:Y:S02]  /*35e0*/  IADD3.X R13, R36, UR7, R11.reuse, P1, P0 ;  /* 0x00000007240d7c10 */ /* 0x100fe40008fe040b */
[C---:B------:R-:W-:Y:S02]  /*35f0*/  IADD3.X R15, R30.reuse, UR7, RZ, P2, !PT ;  /* 0x000000071e0f7c10 */ /* 0x040fe400097fe4ff */
[----:B------:R-:W-:Y:S01]  /*3600*/  IADD3.X R11, R30, UR7, R11, P5, P6 ;  /* 0x000000071e0b7c10 */ /* 0x000fe2000afec40b */
[----:B------:R-:W-:Y:S06]  /*3610*/  @!P4 BRA `(.L_x_38) ;  /* 0x00000034009cc947 */ /* 0x000fec0003800000 */
[----:B------:R-:W-:Y:S01]  /*3620*/  ULDC.64 UR6, c[0x0][0x5b8] ;  /* 0x00016e0000067ab9 */ /* 0x000fe20000000a00 */
[----:B------:R-:W-:Y:S01]  /*3630*/  ISETP.GE.AND P0, PT, R34, 0x1, PT ;  /* 0x000000012200780c */ /* 0x000fe20003f06270 */
[----:B------:R-:W-:Y:S01]  /*3640*/  IMAD R28, R29, UR6, RZ ;  /* 0x000000061d1c7c24 */ /* 0x000fe2000f8e02ff */
[----:B------:R-:W-:Y:S01]  /*3650*/  ULDC.64 UR10, c[0x0][0x5a8] ;  /* 0x00016a00000a7ab9 */ /* 0x000fe20000000a00 */
[----:B------:R-:W-:Y:S01]  /*3660*/  IMAD.WIDE.U32 R26, R7, UR6, R26 ;  /* 0x00000006071a7c25 */ /* 0x000fe2000f8e001a */
[----:B------:R-:W-:Y:S01]  /*3670*/  ISETP.LT.OR P4, PT, R33, 0x1, !P0 ;  /* 0x000000012100780c */ /* 0x000fe20004781670 */
[----:B------:R-:W-:Y:S02]  /*3680*/  BSSY B1, `(.L_x_39) ;  /* 0x000000c000017945 */ /* 0x000fe40003800000 */
[----:B------:R-:W-:Y:S01]  /*3690*/  IMAD R7, R7, UR7, R28 ;  /* 0x0000000707077c24 */ /* 0x000fe2000f8e021c */
[----:B------:R-:W-:Y:S02]  /*36a0*/  ULDC.64 UR6, c[0x0][0x5b0] ;  /* 0x00016c0000067ab9 */ /* 0x000fe40000000a00 */
[----:B------:R-:W-:-:S02]  /*36b0*/  IMAD R30, R25, UR6, RZ ;  /* 0x00000006191e7c24 */ /* 0x000fc4000f8e02ff */
[----:B------:R-:W-:Y:S02]  /*36c0*/  IMAD.IADD R27, R27, 0x1, R7 ;  /* 0x000000011b1b7824 */ /* 0x000fe400078e0207 */
[C---:B------:R-:W-:Y:S02]  /*36d0*/  IMAD R7, R35.reuse, UR7, R30 ;  /* 0x0000000723077c24 */ /* 0x040fe4000f8e021e */
[----:B------:R-:W-:-:S03]  /*36e0*/  IMAD.WIDE.U32 R28, R35, UR6, R26 ;  /* 0x00000006231c7c25 */ /* 0x000fc6000f8e001a */
[----:B------:R-:W-:-:S04]  /*36f0*/  IADD3 R28, P1, R28, UR10, RZ ;  /* 0x0000000a1c1c7c10 */ /* 0x000fc8000ff3e0ff */
[--C-:B------:R-:W-:Y:S02]  /*3700*/  IADD3.X R29, R29, UR11, R7.reuse, P1, !PT ;  /* 0x0000000b1d1d7c10 */ /* 0x100fe40008ffe407 */
[----:B------:R-:W-:Y:S01]  /*3710*/  PRMT R7, RZ, 0x7610, R7 ;  /* 0x00007610ff077816 */ /* 0x000fe20000000007 */
[----:B------:R-:W-:Y:S06]  /*3720*/  @P4 BRA `(.L_x_40) ;  /* 0x0000000000044947 */ /* 0x000fec0003800000 */
[----:B------:R0:W5:Y:S02]  /*3730*/  LDG.E.U8 R7, desc[UR20][R28.64] ;  /* 0x000000141c077981 */ /* 0x000164000c1e1100 */
.L_x_40:
[----:B------:R-:W-:Y:S05]  /*3740*/  BSYNC B1 ;  /* 0x0000000000017941 */ /* 0x000fea0003800000 */
.L_x_39:
[----:B-----5:R-:W-:Y:S01]  /*3750*/  LOP3.LUT R7, R7, 0xff, RZ, 0xc0, !PT ;  /* 0x000000ff07077812 */ /* 0x020fe200078ec0ff */
[----:B------:R-:W-:Y:S01]  /*3760*/  BSSY B1, `(.L_x_41) ;  /* 0x000000b000017945 */ /* 0x000fe20003800000 */
[----:B------:R-:W-:Y:S02]  /*3770*/  ISETP.LT.OR P2, PT, R33, 0x2, !P0 ;  /* 0x000000022100780c */ /* 0x000fe40004741670 */
[----:B------:R-:W-:-:S05]  /*3780*/  F2FP.F16.E4M3.UNPACK_B R7, R7 ;  /* 0x00000007ff07723e */ /* 0x000fca00020006ff */
[----:B------:R-:W-:Y:S01]  /*3790*/  HADD2.F32 R30, -RZ, R7.H0_H0 ;  /* 0x20000007ff1e7230 */ /* 0x000fe20000004100 */
[----:B------:R-:W-:-:S04]  /*37a0*/  PRMT R7, RZ, 0x7610, R7 ;  /* 0x00007610ff077816 */ /* 0x000fc80000000007 */
[----:B------:R-:W-:-:S04]  /*37b0*/  FMUL R30, R30, R9 ;  /* 0x000000091e1e7220 */ /* 0x000fc80000400000 */
[----:B--2---:R-:W-:-:S05]  /*37c0*/  FFMA R30, R147, R8, R30 ;  /* 0x00000008931e7223 */ /* 0x004fca000000001e */
[----:B------:R-:W-:-:S05]  /*37d0*/  F2FP.SATFINITE.E4M3.F32.PACK_AB_MERGE_C R31, RZ, R30, RZ ;  /* 0x0000001eff1f723e */ /* 0x000fca00048070ff */
[----:B------:R1:W-:Y:S01]  /*37e0*/  @!P4 STG.E.U8 desc[UR20][R16.64], R31 ;  /* 0x0000001f1000c986 */ /* 0x0003e2000c101114 */
[----:B------:R-:W-:Y:S05]  /*37f0*/  @P2 BRA `(.L_x_42) ;  /* 0x0000000000042947 */ /* 0x000fea0003800000 */
[----:B------:R2:W5:Y:S02]  /*3800*/  LDG.E.U8 R7, desc[UR20][R28.64+0x1] ;  /* 0x000001141c077981 */ /* 0x000564000c1e1100 */
.L_x_42:
[----:B------:R-:W-:Y:S05]  /*3810*/  BSYNC B1 ;  /* 0x0000000000017941 */ /* 0x000fea0003800000 */
.L_x_41:
[----:B-----5:R-:W-:Y:S01]  /*3820*/  LOP3.LUT R7, R7, 0xff, RZ, 0xc0, !PT ;  /* 0x000000ff07077812 */ /* 0x020fe200078ec0ff */
[----:B------:R-:W-:Y:S01]  /*3830*/  BSSY B1, `(.L_x_43) ;  /* 0x0000013000017945 */ /* 0x000fe20003800000 */
[----:B------:R-:W-:Y:S02]  /*3840*/  IADD3 R37, P1, R35, 0x8, RZ ;  /* 0x0000000823257810 */ /* 0x000fe40007f3e0ff */
[----:B------:R-:W-:-:S03]  /*3850*/  F2FP.F16.E4M3.UNPACK_B R7, R7 ;  /* 0x00000007ff07723e */ /* 0x000fc600020006ff */
[----:B-1----:R-:W-:Y:S01]  /*3860*/  IMAD.X R31, RZ, RZ, R25, P1 ;  /* 0x000000ffff1f7224 */ /* 0x002fe200008e0619 */
[----:B------:R-:W-:Y:S01]  /*3870*/  ISETP.GE.AND P1, PT, R34, 0x9, PT ;  /* 0x000000092200780c */ /* 0x000fe20003f26270 */
[----:B------:R-:W-:Y:S02]  /*3880*/  HADD2.F32 R30, -RZ, R7.H0_H0 ;  /* 0x20000007ff1e7230 */ /* 0x000fe40000004100 */
[----:B------:R-:W-:Y:S01]  /*3890*/  IMAD R36, R31, UR6, RZ ;  /* 0x000000061f247c24 */ /* 0x000fe2000f8e02ff */
[----:B------:R-:W-:Y:S02]  /*38a0*/  ISETP.LT.OR P5, PT, R33, 0x1, !P1 ;  /* 0x000000012100780c */ /* 0x000fe40004fa1670 */
[----:B------:R-:W-:Y:S01]  /*38b0*/  FMUL R7, R30, R9 ;  /* 0x000000091e077220 */ /* 0x000fe20000400000 */
[----:B------:R-:W-:-:S04]  /*38c0*/  IMAD.WIDE.U32 R30, R37, UR6, R26 ;  /* 0x00000006251e7c25 */ /* 0x000fc8000f8e001a */
[----:B------:R-:W-:Y:S01]  /*38d0*/  FFMA R7, R142, R8, R7 ;  /* 0x000000088e077223 */ /* 0x000fe20000000007 */
[----:B------:R-:W-:Y:S01]  /*38e0*/  IMAD R37, R37, UR7, R36 ;  /* 0x0000000725257c24 */ /* 0x000fe2000f8e0224 */
[----:B------:R-:W-:-:S03]  /*38f0*/  IADD3 R30, P4, R30, UR10, RZ ;  /* 0x0000000a1e1e7c10 */ /* 0x000fc6000ff9e0ff */
[----:B------:R-:W-:Y:S02]  /*3900*/  F2FP.SATFINITE.E4M3.F32.PACK_AB_MERGE_C R39, RZ, R7, RZ ;  /* 0x00000007ff27723e */ /* 0x000fe400048070ff */
[----:B------:R-:W-:Y:S02]  /*3910*/  IADD3.X R31, R31, UR11, R37, P4, !PT ;  /* 0x0000000b1f1f7c10 */ /* 0x000fe4000a7fe425 */
[----:B------:R-:W-:Y:S01]  /*3920*/  PRMT R7, RZ, 0x7610, R7 ;  /* 0x00007610ff077816 */ /* 0x000fe20000000007 */
[----:B------:R1:W-:Y:S01]  /*3930*/  @!P2 STG.E.U8 desc[UR20][R16.64+0x1], R39 ;  /* 0x000001271000a986 */ /* 0x0003e2000c101114 */
[----:B------:R-:W-:Y:S05]  /*3940*/  @P5 BRA `(.L_x_44) ;  /* 0x0000000000045947 */ /* 0x000fea0003800000 */
[----:B------:R3:W5:Y:S02]  /*3950*/  LDG.E.U8 R7, desc[UR20][R30.64] ;  /* 0x000000141e077981 */ /* 0x000764000c1e1100 */
.L_x_44:
[----:B------:R-:W-:Y:S05]  /*3960*/  BSYNC B1 ;  /* 0x0000000000017941 */ /* 0x000fea0003800000 */
.L_x_43:
[----:B-----5:R-:W-:Y:S01]  /*3970*/  LOP3.LUT R7, R7, 0xff, RZ, 0xc0, !PT ;  /* 0x000000ff07077812 */ /* 0x020fe200078ec0ff */
[----:B------:R-:W-:Y:S01]  /*3980*/  BSSY B1, `(.L_x_45) ;  /* 0x000000b000017945 */ /* 0x000fe20003800000 */
[----:B------:R-:W-:Y:S02]  /*3990*/  ISETP.LT.OR P2, PT, R33, 0x2, !P1 ;  /* 0x000000022100780c */ /* 0x000fe40004f41670 */
[----:B------:R-:W-:-:S05]  /*39a0*/  F2FP.F16.E4M3.UNPACK_B R7, R7 ;  /* 0x00000007ff07723e */ /* 0x000fca00020006ff */
[----:B------:R-:W-:Y:S01]  /*39b0*/  HADD2.F32 R36, -RZ, R7.H0_H0 ;  /* 0x20000007ff247230 */ /* 0x000fe20000004100 */
[----:B------:R-:W-:-:S04]  /*39c0*/  PRMT R7, RZ, 0x7610, R7 ;  /* 0x00007610ff077816 */ /* 0x000fc80000000007 */
[----:B------:R-:W-:-:S04]  /*39d0*/  FMUL R36, R36, R9 ;  /* 0x0000000924247220 */ /* 0x000fc80000400000 */
[----:B------:R-:W-:-:S05]  /*39e0*/  FFMA R36, R145, R8, R36 ;  /* 0x0000000891247223 */ /* 0x000fca0000000024 */
[----:B------:R-:W-:-:S05]  /*39f0*/  F2FP.SATFINITE.E4M3.F32.PACK_AB_MERGE_C R37, RZ, R36, RZ ;  /* 0x00000024ff25723e */ /* 0x000fca00048070ff */
[----:B------:R4:W-:Y:S01]  /*3a00*/  @!P5 STG.E.U8 desc[UR20][R14.64], R37 ;  /* 0x000000250e00d986 */ /* 0x0009e2000c101114 */
[----:B------:R-:W-:Y:S05]  /*3a10*/  @P2 BRA `(.L_x_46) ;  /* 0x0000000000042947 */ /* 0x000fea0003800000 */
[----:B------:R0:W5:Y:S02]  /*3a20*/  LDG.E.U8 R7, desc[UR20][R30.64+0x1] ;  /* 0x000001141e077981 */ /* 0x000164000c1e1100 */
.L_x_46:
[----:B------:R-:W-:Y:S05]  /*3a30*/  BSYNC B1 ;  /* 0x0000000000017941 */ /* 0x000fea0003800000 */
.L_x_45:
[----:B-----5:R-:W-:Y:S01]  /*3a40*/  LOP3.LUT R7, R7, 0xff, RZ, 0xc0, !PT ;  /* 0x000000ff07077812 */ /* 0x020fe200078ec0ff */
[----:B------:R-:W-:Y:S01]  /*3a50*/  BSSY B1, `(.L_x_47) ;  /* 0x000000b000017945 */ /* 0x000fe20003800000 */
[----:B------:R-:W-:Y:S02]  /*3a60*/  ISETP.LT.OR P4, PT, R33, 0x9, !P0 ;  /* 0x000000092100780c */ /* 0x000fe40004781670 */
[----:B------:R-:W-:-:S05]  /*3a70*/  F2FP.F16.E4M3.UNPACK_B R7, R7 ;  /* 0x00000007ff07723e */ /* 0x000fca00020006ff */
[----:B------:R-:W-:-:S05]  /*3a80*/  HADD2.F32 R36, -RZ, R7.H0_H0 ;  /* 0x20000007ff247230 */ /* 0x000fca0000004100 */
[----:B------:R-:W-:-:S04]  /*3a90*/  FMUL R7, R36, R9 ;  /* 0x0000000924077220 */ /* 0x000fc80000400000 */
[----:B------:R-:W-:-:S05]  /*3aa0*/  FFMA R7, R140, R8, R7 ;  /* 0x000000088c077223 */ /* 0x000fca0000000007 */
[----:B----4-:R-:W-:Y:S02]  /*3ab0*/  F2FP.SATFINITE.E4M3.F32.PACK_AB_MERGE_C R37, RZ, R7, RZ ;  /* 0x00000007ff25723e */ /* 0x010fe400048070ff */
[----:B------:R-:W-:-:S03]  /*3ac0*/  PRMT R7, RZ, 0x7610, R7 ;  /* 0x00007610ff077816 */ /* 0x000fc60000000007 */
[----:B------:R4:W-:Y:S01]  /*3ad0*/  @!P2 STG.E.U8 desc[UR20][R14.64+0x1], R37 ;  /* 0x000001250e00a986 */ /* 0x0009e2000c101114 */
[----:B------:R-:W-:Y:S05]  /*3ae0*/  @P4 BRA `(.L_x_48) ;  /* 0x0000000000044947 */ /* 0x000fea0003800000 */
[----:B------:R0:W5:Y:S02]  /*3af0*/  LDG.E.U8 R7, desc[UR20][R28.64+0x8] ;  /* 0x000008141c077981 */ /* 0x000164000c1e1100 */
.L_x_48:
[----:B------:R-:W-:Y:S05]  /*3b00*/  BSYNC B1 ;  /* 0x0000000000017941 */ /* 0x000fea0003800000 */
.L_x_47:
        /* <DEDUP_REMOVED lines=8> */
[----:B----4-:R-:W-:-:S05]  /*3b90*/  F2FP.SATFINITE.E4M3.F32.PACK_AB_MERGE_C R37, RZ, R36, RZ ;  /* 0x00000024ff25723e */ /* 0x010fca00048070ff */
[----:B------:R4:W-:Y:S01]  /*3ba0*/  @!P4 STG.E.U8 desc[UR20][R16.64+0x8], R37 ;  /* 0x000008251000c986 */ /* 0x0009e2000c101114 */
[----:B------:R-:W-:Y:S05]  /*3bb0*/  @P2 BRA `(.L_x_50) ;  /* 0x0000000000042947 */ /* 0x000fea0003800000 */
[----:B------:R0:W5:Y:S02]  /*3bc0*/  LDG.E.U8 R7, desc[UR20][R28.64+0x9] ;  /* 0x000009141c077981 */ /* 0x000164000c1e1100 */
.L_x_50:
[----:B------:R-:W-:Y:S05]  /*3bd0*/  BSYNC B1 ;  /* 0x0000000000017941 */ /* 0x000fea0003800000 */
.L_x_49:
        /* <DEDUP_REMOVED lines=12> */
.L_x_52:
[----:B------:R-:W-:Y:S05]  /*3ca0*/  BSYNC B1 ;  /* 0x0000000000017941 */ /* 0x000fea0003800000 */
.L_x_51:
        /* <DEDUP_REMOVED lines=12> */
.L_x_54:
[----:B------:R-:W-:Y:S05]  /*3d70*/  BSYNC B1 ;  /* 0x0000000000017941 */ /* 0x000fea0003800000 */
.L_x_53:
        /* <DEDUP_REMOVED lines=12> */
.L_x_56:
[----:B------:R-:W-:Y:S05]  /*3e40*/  BSYNC B1 ;  /* 0x0000000000017941 */ /* 0x000fea0003800000 */
.L_x_55:
        /* <DEDUP_REMOVED lines=12> */
.L_x_58:
[----:B------:R-:W-:Y:S05]  /*3f10*/  BSYNC B1 ;  /* 0x0000000000017941 */ /* 0x000fea0003800000 */
.L_x_57:
        /* <DEDUP_REMOVED lines=12> */
.L_x_60:
[----:B------:R-:W-:Y:S05]  /*3fe0*/  BSYNC B1 ;  /* 0x0000000000017941 */ /* 0x000fea0003800000 */
.L_x_59:
        /* <DEDUP_REMOVED lines=12> */
.L_x_62:
[----:B------:R-:W-:Y:S05]  /*40b0*/  BSYNC B1 ;  /* 0x0000000000017941 */ /* 0x000fea0003800000 */
.L_x_61:
        /* <DEDUP_REMOVED lines=12> */
.L_x_64:
[----:B------:R-:W-:Y:S05]  /*4180*/  BSYNC B1 ;  /* 0x0000000000017941 */ /* 0x000fea0003800000 */
.L_x_63:
        /* <DEDUP_REMOVED lines=12> */
.L_x_66:
[----:B------:R-:W-:Y:S05]  /*4250*/  BSYNC B1 ;  /* 0x0000000000017941 */ /* 0x000fea0003800000 */
.L_x_65:
        /* <DEDUP_REMOVED lines=12> */
.L_x_68:
[----:B------:R-:W-:Y:S05]  /*4320*/  BSYNC B1 ;  /* 0x0000000000017941 */ /* 0x000fea0003800000 */
.L_x_67:
        /* <DEDUP_REMOVED lines=12> */
.L_x_70:
[----:B------:R-:W-:Y:S05]  /*43f0*/  BSYNC B1 ;  /* 0x0000000000017941 */ /* 0x000fea0003800000 */
.L_x_69:
        /* <DEDUP_REMOVED lines=12> */
.L_x_72:
[----:B------:R-:W-:Y:S05]  /*44c0*/  BSYNC B1 ;  /* 0x0000000000017941 */ /* 0x000fea0003800000 */
.L_x_71:
        /* <DEDUP_REMOVED lines=12> */
.L_x_74:
[----:B------:R-:W-:Y:S05]  /*4590*/  BSYNC B1 ;  /* 0x0000000000017941 */ /* 0x000fea0003800000 */
.L_x_73:
        /* <DEDUP_REMOVED lines=12> */
.L_x_76:
[----:B------:R-:W-:Y:S05]  /*4660*/  BSYNC B1 ;  /* 0x0000000000017941 */ /* 0x000fea0003800000 */
.L_x_75:
        /* <DEDUP_REMOVED lines=12> */
.L_x_78:
[----:B------:R-:W-:Y:S05]  /*4730*/  BSYNC B1 ;  /* 0x0000000000017941 */ /* 0x000fea0003800000 */
.L_x_77:
        /* <DEDUP_REMOVED lines=12> */
.L_x_80:
[----:B------:R-:W-:Y:S05]  /*4800*/  BSYNC B1 ;  /* 0x0000000000017941 */ /* 0x000fea0003800000 */
.L_x_79:
        /* <DEDUP_REMOVED lines=12> */
.L_x_82:
[----:B------:R-:W-:Y:S05]  /*48d0*/  BSYNC B1 ;  /* 0x0000000000017941 */ /* 0x000fea0003800000 */
.L_x_81:
        /* <DEDUP_REMOVED lines=12> */
.L_x_84:
[----:B------:R-:W-:Y:S05]  /*49a0*/  BSYNC B1 ;  /* 0x0000000000017941 */ /* 0x000fea0003800000 */
.L_x_83:
        /* <DEDUP_REMOVED lines=12> */
.L_x_86:
[----:B------:R-:W-:Y:S05]  /*4a70*/  BSYNC B1 ;  /* 0x0000000000017941 */ /* 0x000fea0003800000 */
.L_x_85:
        /* <DEDUP_REMOVED lines=12> */
.L_x_88:
[----:B------:R-:W-:Y:S05]  /*4b40*/  BSYNC B1 ;  /* 0x0000000000017941 */ /* 0x000fea0003800000 */
.L_x_87:
        /* <DEDUP_REMOVED lines=12> */
.L_x_90:
[----:B------:R-:W-:Y:S05]  /*4c10*/  BSYNC B1 ;  /* 0x0000000000017941 */ /* 0x000fea0003800000 */
.L_x_89:
        /* <DEDUP_REMOVED lines=12> */
.L_x_92:
[----:B------:R-:W-:Y:S05]  /*4ce0*/  BSYNC B1 ;  /* 0x0000000000017941 */ /* 0x000fea0003800000 */
.L_x_91:
        /* <DEDUP_REMOVED lines=12> */
.L_x_94:
[----:B------:R-:W-:Y:S05]  /*4db0*/  BSYNC B1 ;  /* 0x0000000000017941 */ /* 0x000fea0003800000 */
.L_x_93:
        /* <DEDUP_REMOVED lines=12> */
.L_x_96:
[----:B------:R-:W-:Y:S05]  /*4e80*/  BSYNC B1 ;  /* 0x0000000000017941 */ /* 0x000fea0003800000 */
.L_x_95:
        /* <DEDUP_REMOVED lines=12> */
.L_x_98:
[----:B------:R-:W-:Y:S05]  /*4f50*/  BSYNC B1 ;  /* 0x0000000000017941 */ /* 0x000fea0003800000 */
.L_x_97:
[----:B-----5:R-:W-:Y:S01]  /*4f60*/  LOP3.LUT R7, R7, 0xff, RZ, 0xc0, !PT ;  /* 0x000000ff07077812 */ /* 0x020fe200078ec0ff */
[----:B------:R-:W-:Y:S01]  /*4f70*/  BSSY B1, `(.L_x_99) ;  /* 0x000000b000017945 */ /* 0x000fe20003800000 */
[----:B------:R-:W-:Y:S02]  /*4f80*/  ISETP.LT.OR P2, PT, R33, 0x39, !P1 ;  /* 0x000000392100780c */ /* 0x000fe40004f41670 */
[----:B------:R-:W-:-:S05]  /*4f90*/  F2FP.F16.E4M3.UNPACK_B R7, R7 ;  /* 0x00000007ff07723e */ /* 0x000fca00020006ff */
[----:B0-2---:R-:W-:-:S05]  /*4fa0*/  HADD2.F32 R28, -RZ, R7.H0_H0 ;  /* 0x20000007ff1c7230 */ /* 0x005fca0000004100 */
[----:B------:R-:W-:-:S04]  /*4fb0*/  FMUL R7, R28, R9 ;  /* 0x000000091c077220 */ /* 0x000fc80000400000 */
[----:B------:R-:W-:-:S05]  /*4fc0*/  FFMA R7, R114, R8, R7 ;  /* 0x0000000872077223 */ /* 0x000fca0000000007 */
[----:B------:R-:W-:Y:S02]  /*4fd0*/  F2FP.SATFINITE.E4M3.F32.PACK_AB_MERGE_C R29, RZ, R7, RZ ;  /* 0x00000007ff1d723e */ /* 0x000fe400048070ff */
[----:B------:R-:W-:-:S03]  /*4fe0*/  PRMT R7, RZ, 0x7610, R7 ;  /* 0x00007610ff077816 */ /* 0x000fc60000000007 */
[----:B------:R0:W-:Y:S01]  /*4ff0*/  @!P0 STG.E.U8 desc[UR20][R16.64+0x39], R29 ;  /* 0x0000391d10008986 */ /* 0x0001e2000c101114 */
[----:B------:R-:W-:Y:S05]  /*5000*/  @P2 BRA `(.L_x_100) ;  /* 0x0000000000042947 */ /* 0x000fea0003800000 */
[----:B------:R2:W5:Y:S02]  /*5010*/  LDG.E.U8 R7, desc[UR20][R30.64+0x38] ;  /* 0x000038141e077981 */ /* 0x000564000c1e1100 */
.L_x_100:
[----:B------:R-:W-:Y:S05]  /*5020*/  BSYNC B1 ;  /* 0x0000000000017941 */ /* 0x000fea0003800000 */
.L_x_99:
[----:B-----5:R-:W-:Y:S01]  /*5030*/  LOP3.LUT R7, R7, 0xff, RZ, 0xc0, !PT ;  /* 0x000000ff07077812 */ /* 0x020fe200078ec0ff */
[----:B------:R-:W-:Y:S01]  /*5040*/  BSSY B1, `(.L_x_101) ;  /* 0x000000b000017945 */ /* 0x000fe20003800000 */
[----:B------:R-:W-:Y:S02]  /*5050*/  ISETP.LT.OR P1, PT, R33, 0x3a, !P1 ;  /* 0x0000003a2100780c */ /* 0x000fe40004f21670 */
[----:B------:R-:W-:-:S05]  /*5060*/  F2FP.F16.E4M3.UNPACK_B R7, R7 ;  /* 0x00000007ff07723e */ /* 0x000fca00020006ff */
[----:B01--4-:R-:W-:Y:S01]  /*5070*/  HADD2.F32 R16, -RZ, R7.H0_H0 ;  /* 0x20000007ff107230 */ /* 0x013fe20000004100 */
[----:B------:R-:W-:-:S04]  /*5080*/  PRMT R7, RZ, 0x7610, R7 ;  /* 0x00007610ff077816 */ /* 0x000fc80000000007 */
[----:B------:R-:W-:-:S04]  /*5090*/  FMUL R16, R16, R9 ;  /* 0x0000000910107220 */ /* 0x000fc80000400000 */
[----:B------:R-:W-:-:S05]  /*50a0*/  FFMA R16, R117, R8, R16 ;  /* 0x0000000875107223 */ /* 0x000fca0000000010 */
[----:B------:R-:W-:-:S05]  /*50b0*/  F2FP.SATFINITE.E4M3.F32.PACK_AB_MERGE_C R17, RZ, R16, RZ ;  /* 0x00000010ff11723e */ /* 0x000fca00048070ff */
[----:B------:R0:W-:Y:S01]  /*50c0*/  @!P2 STG.E.U8 desc[UR20][R14.64+0x38], R17 ;  /* 0x000038110e00a986 */ /* 0x0001e2000c101114 */
[----:B------:R-:W-:Y:S05]  /*50d0*/  @P1 BRA `(.L_x_102) ;  /* 0x0000000000041947 */ /* 0x000fea0003800000 */
[----:B------:R1:W5:Y:S02]  /*50e0*/  LDG.E.U8 R7, desc[UR20][R30.64+0x39] ;  /* 0x000039141e077981 */ /* 0x000364000c1e1100 */
.L_x_102:
[----:B------:R-:W-:Y:S05]  /*50f0*/  BSYNC B1 ;  /* 0x0000000000017941 */ /* 0x000fea0003800000 */
.L_x_101:
[----:B-----5:R-:W-:Y:S01]  /*5100*/  LOP3.LUT R7, R7, 0xff, RZ, 0xc0, !PT ;  /* 0x000000ff07077812 */ /* 0x020fe200078ec0ff */
[----:B------:R-:W-:Y:S01]  /*5110*/  BSSY B1, `(.L_x_103) ;  /* 0x0000013000017945 */ /* 0x000fe20003800000 */
[----:B------:R-:W-:Y:S02]  /*5120*/  IADD3 R29, P0, R35, 0x80, RZ ;  /* 0x00000080231d7810 */ /* 0x000fe40007f1e0ff */
[----:B------:R-:W-:-:S03]  /*5130*/  F2FP.F16.E4M3.UNPACK_B R7, R7 ;  /* 0x00000007ff07723e */ /* 0x000fc600020006ff */
[----:B0-----:R-:W-:Y:S01]  /*5140*/  IMAD.X R17, RZ, RZ, R25, P0 ;  /* 0x000000ffff117224 */ /* 0x001fe200000e0619 */
        /* <DEDUP_REMOVED lines=9> */
[----:B-123--:R-:W-:Y:S02]  /*51e0*/  F2FP.SATFINITE.E4M3.F32.PACK_AB_MERGE_C R31, RZ, R7, RZ ;  /* 0x00000007ff1f723e */ /* 0x00efe400048070ff */
[----:B------:R-:W-:Y:S02]  /*51f0*/  IADD3.X R17, R17, UR11, R29, P2, !PT ;  /* 0x0000000b11117c10 */ /* 0x000fe400097fe41d */
[----:B------:R-:W-:Y:S01]  /*5200*/  PRMT R7, RZ, 0x7610, R7 ;  /* 0x00007610ff077816 */ /* 0x000fe20000000007 */
[----:B------:R0:W-:Y:S01]  /*5210*/  @!P1 STG.E.U8 desc[UR20][R14.64+0x39], R31 ;  /* 0x0000391f0e009986 */ /* 0x0001e2000c101114 */
[----:B------:R-:W-:Y:S05]  /*5220*/  @P4 BRA `(.L_x_104) ;  /* 0x0000000000044947 */ /* 0x000fea0003800000 */
[----:B------:R1:W5:Y:S02]  /*5230*/  LDG.E.U8 R7, desc[UR20][R16.64] ;  /* 0x0000001410077981 */ /* 0x000364000c1e1100 */
.L_x_104:
[----:B------:R-:W-:Y:S05]  /*5240*/  BSYNC B1 ;  /* 0x0000000000017941 */ /* 0x000fea0003800000 */
.L_x_103:
[----:B-----5:R-:W-:Y:S01]  /*5250*/  LOP3.LUT R7, R7, 0xff, RZ, 0xc0, !PT ;  /* 0x000000ff07077812 */ /* 0x020fe200078ec0ff */
[----:B------:R-:W-:Y:S01]  /*5260*/  BSSY B1, `(.L_x_105) ;  /* 0x000000b000017945 */ /* 0x000fe20003800000 */
[----:B------:R-:W-:Y:S02]  /*5270*/  ISETP.LT.OR P2, PT, R33, 0x2, !P0 ;  /* 0x000000022100780c */ /* 0x000fe40004741670 */
[----:B------:R-:W-:-:S05]  /*5280*/  F2FP.F16.E4M3.UNPACK_B R7, R7 ;  /* 0x00000007ff07723e */ /* 0x000fca00020006ff */
[----:B0-----:R-:W-:Y:S01]  /*5290*/  HADD2.F32 R14, -RZ, R7.H0_H0 ;  /* 0x20000007ff0e7230 */ /* 0x001fe20000004100 */
[----:B------:R-:W-:-:S04]  /*52a0*/  PRMT R7, RZ, 0x7610, R7 ;  /* 0x00007610ff077816 */ /* 0x000fc80000000007 */
[----:B------:R-:W-:-:S04]  /*52b0*/  FMUL R14, R14, R9 ;  /* 0x000000090e0e7220 */ /* 0x000fc80000400000 */
[----:B------:R-:W-:-:S05]  /*52c0*/  FFMA R14, R115, R8, R14 ;  /* 0x00000008730e7223 */ /* 0x000fca000000000e */
[----:B------:R-:W-:-:S05]  /*52d0*/  F2FP.SATFINITE.E4M3.F32.PACK_AB_MERGE_C R15, RZ, R14, RZ ;  /* 0x0000000eff0f723e */ /* 0x000fca00048070ff */
[----:B------:R0:W-:Y:S01]  /*52e0*/  @!P4 STG.E.U8 desc[UR20][R12.64], R15 ;  /* 0x0000000f0c00c986 */ /* 0x0001e2000c101114 */
[----:B------:R-:W-:Y:S05]  /*52f0*/  @P2 BRA `(.L_x_106) ;  /* 0x0000000000042947 */ /* 0x000fea0003800000 */
[----:B------:R2:W5:Y:S02]  /*5300*/  LDG.E.U8 R7, desc[UR20][R16.64+0x1] ;  /* 0x0000011410077981 */ /* 0x000564000c1e1100 */
.L_x_106:
[----:B------:R-:W-:Y:S05]  /*5310*/  BSYNC B1 ;  /* 0x0000000000017941 */ /* 0x000fea0003800000 */
.L_x_105:
[----:B-----5:R-:W-:Y:S01]  /*5320*/  LOP3.LUT R7, R7, 0xff, RZ, 0xc0, !PT ;  /* 0x000000ff07077812 */ /* 0x020fe200078ec0ff */
[----:B------:R-:W-:Y:S01]  /*5330*/  BSSY B1, `(.L_x_107) ;  /* 0x0000013000017945 */ /* 0x000fe20003800000 */
[----:B------:R-:W-:Y:S02]  /*5340*/  IADD3 R35, P1, R35, 0x88, RZ ;  /* 0x0000008823237810 */ /* 0x000fe40007f3e0ff */
[----:B------:R-:W-:-:S03]  /*5350*/  F2FP.F16.E4M3.UNPACK_B R7, R7 ;  /* 0x00000007ff07723e */ /* 0x000fc600020006ff */
[----:B------:R-:W-:Y:S01]  /*5360*/  IMAD.X R24, RZ, RZ, R25, P1 ;  /* 0x000000ffff187224 */ /* 0x000fe200008e0619 */
[----:B------:R-:W-:Y:S01]  /*5370*/  ISETP.GE.AND P1, PT, R34, 0x89, PT ;  /* 0x000000892200780c */ /* 0x000fe20003f26270 */
[----:B------:R-:W-:Y:S02]  /*5380*/  HADD2.F32 R14, -RZ, R7.H0_H0 ;  /* 0x20000007ff0e7230 */ /* 0x000fe40000004100 */
[----:B------:R-:W-:Y:S01]  /*5390*/  IMAD R24, R24, UR6, RZ ;  /* 0x0000000618187c24 */ /* 0x000fe2000f8e02ff */
[----:B------:R-:W-:Y:S01]  /*53a0*/  ISETP.LT.OR P5, PT, R33, 0x1, !P1 ;  /* 0x000000012100780c */ /* 0x000fe20004fa1670 */
[----:B------:R-:W-:-:S04]  /*53b0*/  IMAD.WIDE.U32 R26, R35, UR6, R26 ;  /* 0x00000006231a7c25 */ /* 0x000fc8000f8e001a */
[----:B------:R-:W-:Y:S01]  /*53c0*/  FMUL R7, R14, R9 ;  /* 0x000000090e077220 */ /* 0x000fe20000400000 */
[----:B------:R-:W-:-:S03]  /*53d0*/  IMAD R35, R35, UR7, R24 ;  /* 0x0000000723237c24 */ /* 0x000fc6000f8e0218 */
[----:B------:R-:W-:Y:S01]  /*53e0*/  FFMA R7, R110, R8, R7 ;  /* 0x000000086e077223 */ /* 0x000fe20000000007 */
[----:B------:R-:W-:-:S04]  /*53f0*/  IADD3 R14, P4, R26, UR10, RZ ;  /* 0x0000000a1a0e7c10 */ /* 0x000fc8000ff9e0ff */
[----:B------:R-:W-:Y:S02]  /*5400*/  F2FP.SATFINITE.E4M3.F32.PACK_AB_MERGE_C R25, RZ, R7, RZ ;  /* 0x00000007ff19723e */ /* 0x000fe400048070ff */
[----:B0-----:R-:W-:Y:S02]  /*5410*/  IADD3.X R15, R27, UR11, R35, P4, !PT ;  /* 0x0000000b1b0f7c10 */ /* 0x001fe4000a7fe423 */
[----:B------:R-:W-:Y:S01]  /*5420*/  PRMT R7, RZ, 0x7610, R7 ;  /* 0x00007610ff077816 */ /* 0x000fe20000000007 */
[----:B------:R0:W-:Y:S01]  /*5430*/  @!P2 STG.E.U8 desc[UR20][R12.64+0x1], R25 ;  /* 0x000001190c00a986 */ /* 0x0001e2000c101114 */
[----:B------:R-:W-:Y:S05]  /*5440*/  @P5 BRA `(.L_x_108) ;  /* 0x0000000000045947 */ /* 0x000fea0003800000 */
[----:B------:R3:W5:Y:S02]  /*5450*/  LDG.E.U8 R7, desc[UR20][R14.64] ;  /* 0x000000140e077981 */ /* 0x000764000c1e1100 */
.L_x_108:
[----:B------:R-:W-:Y:S05]  /*5460*/  BSYNC B1 ;  /* 0x0000000000017941 */ /* 0x000fea0003800000 */
.L_x_107:
        /* <DEDUP_REMOVED lines=8> */
[----:B0-----:R-:W-:-:S05]  /*54f0*/  F2FP.SATFINITE.E4M3.F32.PACK_AB_MERGE_C R25, RZ, R24, RZ ;  /* 0x00000018ff19723e */ /* 0x001fca00048070ff */
[----:B------:R0:W-:Y:S01]  /*5500*/  @!P5 STG.E.U8 desc[UR20][R10.64], R25 ;  /* 0x000000190a00d986 */ /* 0x0001e2000c101114 */
[----:B------:R-:W-:Y:S05]  /*5510*/  @P2 BRA `(.L_x_110) ;  /* 0x0000000000042947 */ /* 0x000fea0003800000 */
[----:B------:R4:W5:Y:S02]  /*5520*/  LDG.E.U8 R7, desc[UR20][R14.64+0x1] ;  /* 0x000001140e077981 */ /* 0x000964000c1e1100 */
.L_x_110:
[----:B------:R-:W-:Y:S05]  /*5530*/  BSYNC B1 ;  /* 0x0000000000017941 */ /* 0x000fea0003800000 */
.L_x_109:
[----:B-----5:R-:W-:Y:S01]  /*5540*/  LOP3.LUT R7, R7, 0xff, RZ, 0xc0, !PT ;  /* 0x000000ff07077812 */ /* 0x020fe200078ec0ff */
[----:B------:R-:W-:Y:S01]  /*5550*/  BSSY B1, `(.L_x_111) ;  /* 0x000000b000017945 */ /* 0x000fe20003800000 */
[----:B------:R-:W-:Y:S02]  /*5560*/  ISETP.LT.OR P4, PT, R33, 0x9, !P0 ;  /* 0x000000092100780c */ /* 0x000fe40004781670 */
[----:B------:R-:W-:-:S05]  /*5570*/  F2FP.F16.E4M3.UNPACK_B R7, R7 ;  /* 0x00000007ff07723e */ /* 0x000fca00020006ff */
[----:B------:R-:W-:-:S05]  /*5580*/  HADD2.F32 R24, -RZ, R7.H0_H0 ;  /* 0x20000007ff187230 */ /* 0x000fca0000004100 */
[----:B------:R-:W-:-:S04]  /*5590*/  FMUL R7, R24, R9 ;  /* 0x0000000918077220 */ /* 0x000fc80000400000 */
[----:B------:R-:W-:-:S05]  /*55a0*/  FFMA R7, R108, R8, R7 ;  /* 0x000000086c077223 */ /* 0x000fca0000000007 */
[----:B0-----:R-:W-:Y:S02]  /*55b0*/  F2FP.SATFINITE.E4M3.F32.PACK_AB_MERGE_C R25, RZ, R7, RZ ;  /* 0x00000007ff19723e */ /* 0x001fe400048070ff */
[----:B------:R-:W-:-:S03]  /*55c0*/  PRMT R7, RZ, 0x7610, R7 ;  /* 0x00007610ff077816 */ /* 0x000fc60000000007 */
[----:B------:R0:W-:Y:S01]  /*55d0*/  @!P2 STG.E.U8 desc[UR20][R10.64+0x1], R25 ;  /* 0x000001190a00a986 */ /* 0x0001e2000c101114 */
[----:B------:R-:W-:Y:S05]  /*55e0*/  @P4 BRA `(.L_x_112) ;  /* 0x0000000000044947 */ /* 0x000fea0003800000 */
[----:B------:R0:W5:Y:S02]  /*55f0*/  LDG.E.U8 R7, desc[UR20][R16.64+0x8] ;  /* 0x0000081410077981 */ /* 0x000164000c1e1100 */
.L_x_112:
[----:B------:R-:W-:Y:S05]  /*5600*/  BSYNC B1 ;  /* 0x0000000000017941 */ /* 0x000fea0003800000 */
.L_x_111:
        /* <DEDUP_REMOVED lines=12> */
.L_x_114:
[----:B------:R-:W-:Y:S05]  /*56d0*/  BSYNC B1 ;  /* 0x0000000000017941 */ /* 0x000fea0003800000 */
.L_x_113:
        /* <DEDUP_REMOVED lines=12> */
.L_x_116:
[----:B------:R-:W-:Y:S05]  /*57a0*/  BSYNC B1 ;  /* 0x0000000000017941 */ /* 0x000fea0003800000 */
.L_x_115:
        /* <DEDUP_REMOVED lines=12> */
.L_x_118:
[----:B------:R-:W-:Y:S05]  /*5870*/  BSYNC B1 ;  /* 0x0000000000017941 */ /* 0x000fea0003800000 */
.L_x_117:
        /* <DEDUP_REMOVED lines=12> */
.L_x_120:
[----:B------:R-:W-:Y:S05]  /*5940*/  BSYNC B1 ;  /* 0x0000000000017941 */ /* 0x000fea0003800000 */
.L_x_119:
        /* <DEDUP_REMOVED lines=12> */
.L_x_122:
[----:B------:R-:W-:Y:S05]  /*5a10*/  BSYNC B1 ;  /* 0x0000000000017941 */ /* 0x000fea0003800000 */
.L_x_121:
        /* <DEDUP_REMOVED lines=12> */
.L_x_124:
[----:B------:R-:W-:Y:S05]  /*5ae0*/  BSYNC B1 ;  /* 0x0000000000017941 */ /* 0x000fea0003800000 */
.L_x_123:
        /* <DEDUP_REMOVED lines=12> */
.L_x_126:
[----:B------:R-:W-:Y:S05]  /*5bb0*/  BSYNC B1 ;  /* 0x0000000000017941 */ /* 0x000fea0003800000 */
.L_x_125:
        /* <DEDUP_REMOVED lines=12> */
.L_x_128:
[----:B------:R-:W-:Y:S05]  /*5c80*/  BSYNC B1 ;  /* 0x0000000000017941 */ /* 0x000fea0003800000 */
.L_x_127:
        /* <DEDUP_REMOVED lines=12> */
.L_x_130:
[----:B------:R-:W-:Y:S05]  /*5d50*/  BSYNC B1 ;  /* 0x0000000000017941 */ /* 0x000fea0003800000 */
.L_x_129:
        /* <DEDUP_REMOVED lines=12> */
.L_x_132:
[----:B------:R-:W-:Y:S05]  /*5e20*/  BSYNC B1 ;  /* 0x0000000000017941 */ /* 0x000fea0003800000 */
.L_x_131:
        /* <DEDUP_REMOVED lines=12> */
.L_x_134:
[----:B------:R-:W-:Y:S05]  /*5ef0*/  BSYNC B1 ;  /* 0x0000000000017941 */ /* 0x000fea0003800000 */
.L_x_133:
        /* <DEDUP_REMOVED lines=12> */
.L_x_136:
[----:B------:R-:W-:Y:S05]  /*5fc0*/  BSYNC B1 ;  /* 0x0000000000017941 */ /* 0x000fea0003800000 */
.L_x_135:
        /* <DEDUP_REMOVED lines=12> */
.L_x_138:
[----:B------:R-:W-:Y:S05]  /*6090*/  BSYNC B1 ;  /* 0x0000000000017941 */ /* 0x000fea0003800000 */
.L_x_137:
        /* <DEDUP_REMOVED lines=12> */
.L_x_140:
[----:B------:R-:W-:Y:S05]  /*6160*/  BSYNC B1 ;  /* 0x0000000000017941 */ /* 0x000fea0003800000 */
.L_x_139:
        /* <DEDUP_REMOVED lines=12> */
.L_x_142:
[----:B------:R-:W-:Y:S05]  /*6230*/  BSYNC B1 ;  /* 0x0000000000017941 */ /* 0x000fea0003800000 */
.L_x_141:
        /* <DEDUP_REMOVED lines=12> */
.L_x_144:
[----:B------:R-:W-:Y:S05]  /*6300*/  BSYNC B1 ;  /* 0x0000000000017941 */ /* 0x000fea0003800000 */
.L_x_143:
        /* <DEDUP_REMOVED lines=12> */
.L_x_146:
[----:B------:R-:W-:Y:S05]  /*63d0*/  BSYNC B1 ;  /* 0x0000000000017941 */ /* 0x000fea0003800000 */
.L_x_145:
        /* <DEDUP_REMOVED lines=12> */
.L_x_148:
[----:B------:R-:W-:Y:S05]  /*64a0*/  BSYNC B1 ;  /* 0x0000000000017941 */ /* 0x000fea0003800000 */
.L_x_147:
        /* <DEDUP_REMOVED lines=12> */
.L_x_150:
[----:B------:R-:W-:Y:S05]  /*6570*/  BSYNC B1 ;  /* 0x0000000000017941 */ /* 0x000fea0003800000 */
.L_x_149:
        /* <DEDUP_REMOVED lines=12> */
.L_x_152:
[----:B------:R-:W-:Y:S05]  /*6640*/  BSYNC B1 ;  /* 0x0000000000017941 */ /* 0x000fea0003800000 */
.L_x_151:
        /* <DEDUP_REMOVED lines=12> */
.L_x_154:
[----:B------:R-:W-:Y:S05]  /*6710*/  BSYNC B1 ;  /* 0x0000000000017941 */ /* 0x000fea0003800000 */
.L_x_153:
        /* <DEDUP_REMOVED lines=12> */
.L_x_156:
[----:B------:R-:W-:Y:S05]  /*67e0*/  BSYNC B1 ;  /* 0x0000000000017941 */ /* 0x000fea0003800000 */
.L_x_155:
        /* <DEDUP_REMOVED lines=12> */
.L_x_158:
[----:B------:R-:W-:Y:S05]  /*68b0*/  BSYNC B1 ;  /* 0x0000000000017941 */ /* 0x000fea0003800000 */
.L_x_157:
        /* <DEDUP_REMOVED lines=12> */
.L_x_160:
[----:B------:R-:W-:Y:S05]  /*6980*/  BSYNC B1 ;  /* 0x0000000000017941 */ /* 0x000fea0003800000 */
.L_x_159:
        /* <DEDUP_REMOVED lines=12> */
.L_x_162:
[----:B------:R-:W-:Y:S05]  /*6a50*/  BSYNC B1 ;  /* 0x0000000000017941 */ /* 0x000fea0003800000 */
.L_x_161:
[----:B-----5:R-:W-:Y:S01]  /*6a60*/  LOP3.LUT R7, R7, 0xff, RZ, 0xc0, !PT ;  /* 0x000000ff07077812 */ /* 0x020fe200078ec0ff */
[----:B------:R-:W-:Y:S01]  /*6a70*/  BSSY B1, `(.L_x_163) ;  /* 0x000000b000017945 */ /* 0x000fe20003800000 */
[----:B------:R-:W-:Y:S02]  /*6a80*/  ISETP.LT.OR P2, PT, R33, 0x39, !P1 ;  /* 0x000000392100780c */ /* 0x000fe40004f41670 */
[----:B------:R-:W-:-:S05]  /*6a90*/  F2FP.F16.E4M3.UNPACK_B R7, R7 ;  /* 0x00000007ff07723e */ /* 0x000fca00020006ff */
[----:B012---:R-:W-:-:S05]  /*6aa0*/  HADD2.F32 R16, -RZ, R7.H0_H0 ;  /* 0x20000007ff107230 */ /* 0x007fca0000004100 */
[----:B------:R-:W-:-:S04]  /*6ab0*/  FMUL R7, R16, R9 ;  /* 0x0000000910077220 */ /* 0x000fc80000400000 */
[----:B------:R-:W-:-:S05]  /*6ac0*/  FFMA R7, R18, R8, R7 ;  /* 0x0000000812077223 */ /* 0x000fca0000000007 */
[----:B------:R-:W-:Y:S02]  /*6ad0*/  F2FP.SATFINITE.E4M3.F32.PACK_AB_MERGE_C R17, RZ, R7, RZ ;  /* 0x00000007ff11723e */ /* 0x000fe400048070ff */
[----:B------:R-:W-:-:S03]  /*6ae0*/  PRMT R7, RZ, 0x7610, R7 ;  /* 0x00007610ff077816 */ /* 0x000fc60000000007 */
[----:B------:R0:W-:Y:S01]  /*6af0*/  @!P0 STG.E.U8 desc[UR20][R12.64+0x39], R17 ;  /* 0x000039110c008986 */ /* 0x0001e2000c101114 */
[----:B------:R-:W-:Y:S05]  /*6b00*/  @P2 BRA `(.L_x_164) ;  /* 0x0000000000042947 */ /* 0x000fea0003800000 */
[----:B------:R1:W5:Y:S02]  /*6b10*/  LDG.E.U8 R7, desc[UR20][R14.64+0x38] ;  /* 0x000038140e077981 */ /* 0x000364000c1e1100 */
.L_x_164:
[----:B------:R-:W-:Y:S05]  /*6b20*/  BSYNC B1 ;  /* 0x0000000000017941 */ /* 0x000fea0003800000 */
.L_x_163:
        /* <DEDUP_REMOVED lines=12> */
.L_x_166:
[----:B------:R-:W-:Y:S05]  /*6bf0*/  BSYNC B1 ;  /* 0x0000000000017941 */ /* 0x000fea0003800000 */
.L_x_165:
[----:B------:R-:W-:Y:S05]  /*6c00*/  @P1 BRA `(.L_x_167) ;  /* 0x0000001000301947 */ /* 0x000fea0003800000 */
[----:B-----5:R-:W-:-:S04]  /*6c10*/  LOP3.LUT R7, R7, 0xff, RZ, 0xc0, !PT ;  /* 0x000000ff07077812 */ /* 0x020fc800078ec0ff */
[----:B------:R-:W-:-:S05]  /*6c20*/  F2FP.F16.E4M3.UNPACK_B R7, R7 ;  /* 0x00000007ff07723e */ /* 0x000fca00020006ff */
[----:B------:R-:W-:-:S05]  /*6c30*/  HADD2.F32 R12, -RZ, R7.H0_H0 ;  /* 0x20000007ff0c7230 */ /* 0x000fca0000004100 */
[----:B------:R-:W-:-:S04]  /*6c40*/  FMUL R7, R12, R9 ;  /* 0x000000090c077220 */ /* 0x000fc80000400000 */
[----:B------:R-:W-:-:S05]  /*6c50*/  FFMA R7, R20, R8, R7 ;  /* 0x0000000814077223 */ /* 0x000fca0000000007 */
[----:B------:R-:W-:-:S05]  /*6c60*/  F2FP.SATFINITE.E4M3.F32.PACK_AB_MERGE_C R7, RZ, R7, RZ ;  /* 0x00000007ff07723e */ /* 0x000fca00048070ff */
[----:B------:R0:W-:Y:S01]  /*6c70*/  STG.E.U8 desc[UR20][R10.64+0x39], R7 ;  /* 0x000039070a007986 */ /* 0x0001e2000c101114 */
[----:B------:R-:W-:Y:S05]  /*6c80*/  BRA `(.L_x_167) ;  /* 0x0000001000107947 */ /* 0x000fea0003800000 */
.L_x_38:
[C---:B------:R-:W-:Y:S01]  /*6c90*/  ISETP.GE.AND P0, PT, R34.reuse, 0x1, PT ;  /* 0x000000012200780c */ /* 0x040fe20003f06270 */
[-C--:B--2---:R-:W-:Y:S01]  /*6ca0*/  FMUL R147, R147, R8.reuse ;  /* 0x0000000893937220 */ /* 0x084fe20000400000 */
[----:B------:R-:W-:Y:S01]  /*6cb0*/  ISETP.GE.AND P2, PT, R34, 0x9, PT ;  /* 0x000000092200780c */ /* 0x000fe20003f46270 */
[-C--:B------:R-:W-:Y:S01]  /*6cc0*/  FMUL R142, R142, R8.reuse ;  /* 0x000000088e8e7220 */ /* 0x080fe20000400000 */
[----:B------:R-:W-:Y:S01]  /*6cd0*/  ISETP.LT.OR P1, PT, R33, 0x1, !P0 ;  /* 0x000000012100780c */ /* 0x000fe20004721670 */
[-C--:B------:R-:W-:Y:S01]  /*6ce0*/  FMUL R145, R145, R8.reuse ;  /* 0x0000000891917220 */ /* 0x080fe20000400000 */
[----:B------:R-:W-:Y:S01]  /*6cf0*/  F2FP.SATFINITE.E4M3.F32.PACK_AB_MERGE_C R147, RZ, R147, RZ ;  /* 0x00000093ff93723e */ /* 0x000fe200048070ff */
[-C--:B------:R-:W-:Y:S01]  /*6d00*/  FMUL R140, R140, R8.reuse ;  /* 0x000000088c8c7220 */ /* 0x080fe20000400000 */
[----:B------:R-:W-:Y:S01]  /*6d10*/  ISETP.LT.OR P4, PT, R33, 0x2, !P0 ;  /* 0x000000022100780c */ /* 0x000fe20004781670 */
[-C--:B------:R-:W-:Y:S01]  /*6d20*/  FMUL R143, R143, R8.reuse ;  /* 0x000000088f8f7220 */ /* 0x080fe20000400000 */
[C---:B------:R-:W-:Y:S01]  /*6d30*/  ISETP.LT.OR P5, PT, R33.reuse, 0x1, !P2 ;  /* 0x000000012100780c */ /* 0x040fe200057a1670 */
[-C--:B------:R-:W-:Y:S01]  /*6d40*/  FMUL R138, R138, R8.reuse ;  /* 0x000000088a8a7220 */ /* 0x080fe20000400000 */
[----:B------:R-:W-:Y:S01]  /*6d50*/  ISETP.LT.OR P6, PT, R33, 0x2, !P2 ;  /* 0x000000022100780c */ /* 0x000fe200057c1670 */
[----:B------:R-:W-:Y:S01]  /*6d60*/  FMUL R141, R141, R8 ;  /* 0x000000088d8d7220 */ /* 0x000fe20000400000 */
[----:B------:R-:W-:Y:S01]  /*6d70*/  F2FP.SATFINITE.E4M3.F32.PACK_AB_MERGE_C R7, RZ, R142, RZ ;  /* 0x0000008eff07723e */ /* 0x000fe200048070ff */
[-C--:B------:R-:W-:Y:S01]  /*6d80*/  FMUL R136, R136, R8.reuse ;  /* 0x0000000888887220 */ /* 0x080fe20000400000 */
[----:B------:R-:W-:Y:S01]  /*6d90*/  F2FP.SATFINITE.E4M3.F32.PACK_AB_MERGE_C R145, RZ, R145, RZ ;  /* 0x00000091ff91723e */ /* 0x000fe200048070ff */
[----:B------:R-:W-:Y:S01]  /*6da0*/  @!P1 STG.E.U8 desc[UR20][R16.64], R147 ;  /* 0x0000009310009986 */ /* 0x000fe2000c101114 */
[----:B------:R-:W-:Y:S01]  /*6db0*/  ISETP.LT.OR P1, PT, R33, 0x9, !P0 ;  /* 0x000000092100780c */ /* 0x000fe20004721670 */
[----:B------:R-:W-:Y:S01]  /*6dc0*/  FMUL R139, R139, R8 ;  /* 0x000000088b8b7220 */ /* 0x000fe20000400000 */
[----:B------:R-:W-:Y:S01]  /*6dd0*/  F2FP.SATFINITE.E4M3.F32.PACK_AB_MERGE_C R25, RZ, R140, RZ ;  /* 0x0000008cff19723e */ /* 0x000fe200048070ff */
[----:B------:R0:W-:Y:S01]  /*6de0*/  @!P4 STG.E.U8 desc[UR20][R16.64+0x1], R7 ;  /* 0x000001071000c986 */ /* 0x0001e2000c101114 */
[----:B------:R-:W-:Y:S01]  /*6df0*/  F2FP.SATFINITE.E4M3.F32.PACK_AB_MERGE_C R143, RZ, R143, RZ ;  /* 0x0000008fff8f723e */ /* 0x000fe200048070ff */
[-C--:B------:R-:W-:Y:S01]  /*6e00*/  FMUL R134, R134, R8.reuse ;  /* 0x0000000886867220 */ /* 0x080fe20000400000 */
[C---:B------:R-:W-:Y:S01]  /*6e10*/  ISETP.LT.OR P4, PT, R33.reuse, 0xa, !P0 ;  /* 0x0000000a2100780c */ /* 0x040fe20004781670 */
[----:B------:R-:W-:Y:S01]  /*6e20*/  @!P5 STG.E.U8 desc[UR20][R14.64], R145 ;  /* 0x000000910e00d986 */ /* 0x000fe2000c101114 */
[----:B------:R-:W-:Y:S01]  /*6e30*/  ISETP.LT.OR P5, PT, R33, 0x9, !P2 ;  /* 0x000000092100780c */ /* 0x000fe200057a1670 */
[-C--:B------:R-:W-:Y:S01]  /*6e40*/  FMUL R137, R137, R8.reuse ;  /* 0x0000000889897220 */ /* 0x080fe20000400000 */
[----:B------:R-:W-:Y:S01]  /*6e50*/  F2FP.SATFINITE.E4M3.F32.PACK_AB_MERGE_C R141, RZ, R141, RZ ;  /* 0x0000008dff8d723e */ /* 0x000fe200048070ff */
[----:B------:R1:W-:Y:S01]  /*6e60*/  @!P6 STG.E.U8 desc[UR20][R14.64+0x1], R25 ;  /* 0x000001190e00e986 */ /* 0x0003e2000c101114 */
[C---:B------:R-:W-:Y:S01]  /*6e70*/  ISETP.LT.OR P6, PT, R33.reuse, 0xa, !P2 ;  /* 0x0000000a2100780c */ /* 0x040fe200057c1670 */
[-C--:B------:R-:W-:Y:S01]  /*6e80*/  FMUL R132, R132, R8.reuse ;  /* 0x0000000884847220 */ /* 0x080fe20000400000 */
[----:B------:R-:W-:Y:S01]  /*6e90*/  F2FP.SATFINITE.E4M3.F32.PACK_AB_MERGE_C R139, RZ, R139, RZ ;  /* 0x0000008bff8b723e */ /* 0x000fe200048070ff */
[----:B------:R-:W-:Y:S01]  /*6ea0*/  @!P1 STG.E.U8 desc[UR20][R16.64+0x8], R143 ;  /* 0x0000088f10009986 */ /* 0x000fe2000c101114 */
[----:B------:R-:W-:Y:S01]  /*6eb0*/  ISETP.LT.OR P1, PT, R33, 0x11, !P0 ;  /* 0x000000112100780c */ /* 0x000fe20004721670 */
[----:B------:R-:W-:Y:S01]  /*6ec0*/  FMUL R135, R135, R8 ;  /* 0x0000000887877220 */ /* 0x000fe20000400000 */
[----:B0-----:R-:W-:Y:S01]  /*6ed0*/  F2FP.SATFINITE.E4M3.F32.PACK_AB_MERGE_C R7, RZ, R138, RZ ;  /* 0x0000008aff07723e */ /* 0x001fe200048070ff */
[-C--:B------:R-:W-:Y:S01]  /*6ee0*/  FMUL R130, R130, R8.reuse ;  /* 0x0000000882827220 */ /* 0x080fe20000400000 */
[----:B------:R-:W-:Y:S01]  /*6ef0*/  F2FP.SATFINITE.E4M3.F32.PACK_AB_MERGE_C R137, RZ, R137, RZ ;  /* 0x00000089ff89723e */ /* 0x000fe200048070ff */
[----:B------:R-:W-:Y:S01]  /*6f00*/  FMUL R133, R133, R8 ;  /* 0x0000000885857220 */ /* 0x000fe20000400000 */
[----:B------:R-:W-:Y:S01]  /*6f10*/  F2FP.SATFINITE.E4M3.F32.PACK_AB_MERGE_C R135, RZ, R135, RZ ;  /* 0x00000087ff87723e */ /* 0x000fe200048070ff */
[----:B------:R0:W-:Y:S01]  /*6f20*/  @!P4 STG.E.U8 desc[UR20][R16.64+0x9], R7 ;  /* 0x000009071000c986 */ /* 0x0001e2000c101114 */
[----:B-1----:R-:W-:Y:S01]  /*6f30*/  F2FP.SATFINITE.E4M3.F32.PACK_AB_MERGE_C R25, RZ, R136, RZ ;  /* 0x00000088ff19723e */ /* 0x002fe200048070ff */
        /* <DEDUP_REMOVED lines=15> */
[-C--:B------:R-:W-:Y:S01]  /*7030*/  FMUL R127, R127, R8.reuse ;  /* 0x000000087f7f7220 */ /* 0x080fe20000400000 */
[----:B------:R-:W-:Y:S01]  /*7040*/  FMUL R122, R122, R8 ;  /* 0x000000087a7a7220 */ /* 0x000fe20000400000 */
[----:B------:R-:W-:Y:S01]  /*7050*/  F2FP.SATFINITE.E4M3.F32.PACK_AB_MERGE_C R129, RZ, R129, RZ ;  /* 0x00000081ff81723e */ /* 0x000fe200048070ff */
[----:B------:R0:W-:Y:S01]  /*7060*/  @!P4 STG.E.U8 desc[UR20][R16.64+0x11], R7 ;  /* 0x000011071000c986 */ /* 0x0001e2000c101114 */
[----:B-1----:R-:W-:Y:S01]  /*7070*/  F2FP.SATFINITE.E4M3.F32.PACK_AB_MERGE_C R25, RZ, R132, RZ ;  /* 0x00000084ff19723e */ /* 0x002fe200048070ff */
[-C--:B------:R-:W-:Y:S01]  /*7080*/  FMUL R125, R125, R8.reuse ;  /* 0x000000087d7d7220 */ /* 0x080fe20000400000 */
[C---:B------:R-:W-:Y:S01]  /*7090*/  ISETP.LT.OR P4, PT, R33.reuse, 0x1a, !P0 ;  /* 0x0000001a2100780c */ /* 0x040fe20004781670 */
[----:B------:R-:W-:Y:S01]  /*70a0*/  @!P5 STG.E.U8 desc[UR20][R14.64+0x10], R137 ;  /* 0x000010890e00d986 */ /* 0x000fe2000c101114 */
[C---:B------:R-:W-:Y:S01]  /*70b0*/  ISETP.LT.OR P5, PT, R33.reuse, 0x19, !P2 ;  /* 0x000000192100780c */ /* 0x040fe200057a1670 */
[-C--:B------:R-:W-:Y:S01]  /*70c0*/  FMUL R120, R120, R8.reuse ;  /* 0x0000000878787220 */ /* 0x080fe20000400000 */
[----:B------:R-:W-:Y:S01]  /*70d0*/  F2FP.SATFINITE.E4M3.F32.PACK_AB_MERGE_C R127, RZ, R127, RZ ;  /* 0x0000007fff7f723e */ /* 0x000fe200048070ff */
[----:B------:R1:W-:Y:S01]  /*70e0*/  @!P6 STG.E.U8 desc[UR20][R14.64+0x11], R25 ;  /* 0x000011190e00e986 */ /* 0x0003e2000c101114 */
[----:B------:R-:W-:Y:S01]  /*70f0*/  ISETP.LT.OR P6, PT, R33, 0x1a, !P2 ;  /* 0x0000001a2100780c */ /* 0x000fe200057c1670 */
        /* <DEDUP_REMOVED lines=8> */
[-C--:B------:R-:W-:Y:S01]  /*7180*/  FMUL R116, R116, R8.reuse ;  /* 0x0000000874747220 */ /* 0x080fe20000400000 */
[----:B------:R-:W-:Y:S01]  /*7190*/  FMUL R114, R114, R8 ;  /* 0x0000000872727220 */ /* 0x000fe20000400000 */
[----:B-1----:R-:W-:Y:S01]  /*71a0*/  F2FP.SATFINITE.E4M3.F32.PACK_AB_MERGE_C R25, RZ, R128, RZ ;  /* 0x00000080ff19723e */ /* 0x002fe200048070ff */
[----:B------:R0:W-:Y:S01]  /*71b0*/  @!P4 STG.E.U8 desc[UR20][R16.64+0x19], R7 ;  /* 0x000019071000c986 */ /* 0x0001e2000c101114 */
[----:B------:R-:W-:Y:S01]  /*71c0*/  ISETP.LT.OR P4, PT, R33, 0x22, !P0 ;  /* 0x000000222100780c */ /* 0x000fe20004781670 */
[-C--:B------:R-:W-:Y:S01]  /*71d0*/  FMUL R119, R119, R8.reuse ;  /* 0x0000000877777220 */ /* 0x080fe20000400000 */
[----:B------:R-:W-:Y:S01]  /*71e0*/  F2FP.SATFINITE.E4M3.F32.PACK_AB_MERGE_C R121, RZ, R121, RZ ;  /* 0x00000079ff79723e */ /* 0x000fe200048070ff */
[----:B------:R-:W-:Y:S01]  /*71f0*/  @!P5 STG.E.U8 desc[UR20][R14.64+0x18], R133 ;  /* 0x000018850e00d986 */ /* 0x000fe2000c101114 */
[----:B------:R-:W-:Y:S01]  /*7200*/  ISETP.LT.OR P5, PT, R33, 0x21, !P2 ;  /* 0x000000212100780c */ /* 0x000fe200057a1670 */
[----:B------:R-:W-:Y:S01]  /*7210*/  FMUL R117, R117, R8 ;  /* 0x0000000875757220 */ /* 0x000fe20000400000 */
[----:B------:R-:W-:Y:S01]  /*7220*/  F2FP.SATFINITE.E4M3.F32.PACK_AB_MERGE_C R27, RZ, R114, RZ ;  /* 0x00000072ff1b723e */ /* 0x000fe200048070ff */
[----:B------:R1:W-:Y:S01]  /*7230*/  @!P6 STG.E.U8 desc[UR20][R14.64+0x19], R25 ;  /* 0x000019190e00e986 */ /* 0x0003e2000c101114 */
[----:B------:R-:W-:Y:S01]  /*7240*/  ISETP.LT.OR P6, PT, R33, 0x22, !P2 ;  /* 0x000000222100780c */ /* 0x000fe200057c1670 */
[-C--:B------:R-:W-:Y:S01]  /*7250*/  FMUL R112, R112, R8.reuse ;  /* 0x0000000870707220 */ /* 0x080fe20000400000 */
[-C--:B------:R-:W-:Y:S01]  /*7260*/  FMUL R115, R115, R8.reuse ;  /* 0x0000000873737220 */ /* 0x080fe20000400000 */
        /* <DEDUP_REMOVED lines=39> */
[-C--:B------:R-:W-:Y:S01]  /*74e0*/  FMUL R103, R103, R8.reuse ;  /* 0x0000000867677220 */ /* 0x080fe20000400000 */
[----:B------:R-:W-:Y:S01]  /*74f0*/  @!P1 STG.E.U8 desc[UR20][R16.64+0x30], R123 ;  /* 0x0000307b10009986 */ /* 0x000fe2000c101114 */
[----:B------:R-:W-:Y:S01]  /*7500*/  ISETP.LT.OR P1, PT, R33, 0x39, !P0 ;  /* 0x000000392100780c */ /* 0x000fe20004721670 */
[-C--:B------:R-:W-:Y:S01]  /*7510*/  FMUL R101, R101, R8.reuse ;  /* 0x0000000865657220 */ /* 0x080fe20000400000 */
[----:B------:R-:W-:Y:S01]  /*7520*/  ISETP.LT.OR P0, PT, R33, 0x3a, !P0 ;  /* 0x0000003a2100780c */ /* 0x000fe20004701670 */
[----:B------:R-:W-:Y:S01]  /*7530*/  FMUL R96, R96, R8 ;  /* 0x0000000860607220 */ /* 0x000fe20000400000 */
[----:B0-----:R-:W-:Y:S01]  /*7540*/  F2FP.SATFINITE.E4M3.F32.PACK_AB_MERGE_C R7, RZ, R118, RZ ;  /* 0x00000076ff07723e */ /* 0x001fe200048070ff */
[-C--:B------:R-:W-:Y:S01]  /*7550*/  FMUL R94, R94, R8.reuse ;  /* 0x000000085e5e7220 */ /* 0x080fe20000400000 */
[----:B------:R-:W-:Y:S01]  /*7560*/  F2FP.SATFINITE.E4M3.F32.PACK_AB_MERGE_C R105, RZ, R105, RZ ;  /* 0x00000069ff69723e */ /* 0x000fe200048070ff */
[----:B------:R-:W-:Y:S01]  /*7570*/  FMUL R97, R97, R8 ;  /* 0x0000000861617220 */ /* 0x000fe20000400000 */
[----:B-1----:R-:W-:Y:S01]  /*7580*/  F2FP.SATFINITE.E4M3.F32.PACK_AB_MERGE_C R25, RZ, R116, RZ ;  /* 0x00000074ff19723e */ /* 0x002fe200048070ff */
[----:B------:R0:W-:Y:S01]  /*7590*/  @!P4 STG.E.U8 desc[UR20][R16.64+0x31], R7 ;  /* 0x000031071000c986 */ /* 0x0001e2000c101114 */
[----:B------:R-:W-:Y:S01]  /*75a0*/  ISETP.LT.OR P4, PT, R33, 0x39, !P2 ;  /* 0x000000392100780c */ /* 0x000fe20005781670 */
[-C--:B------:R-:W-:Y:S01]  /*75b0*/  FMUL R99, R99, R8.reuse ;  /* 0x0000000863637220 */ /* 0x080fe20000400000 */
[----:B------:R-:W-:Y:S01]  /*75c0*/  ISETP.LT.OR P2, PT, R33, 0x3a, !P2 ;  /* 0x0000003a2100780c */ /* 0x000fe20005741670 */
[----:B------:R-:W-:Y:S01]  /*75d0*/  @!P5 STG.E.U8 desc[UR20][R14.64+0x30], R121 ;  /* 0x000030790e00d986 */ /* 0x000fe2000c101114 */
[----:B------:R-:W-:Y:S01]  /*75e0*/  F2FP.SATFINITE.E4M3.F32.PACK_AB_MERGE_C R103, RZ, R103, RZ ;  /* 0x00000067ff67723e */ /* 0x000fe200048070ff */
[-C--:B------:R-:W-:Y:S01]  /*75f0*/  FMUL R92, R92, R8.reuse ;  /* 0x000000085c5c7220 */ /* 0x080fe20000400000 */
[----:B------:R-:W-:Y:S01]  /*7600*/  F2FP.SATFINITE.E4M3.F32.PACK_AB_MERGE_C R101, RZ, R101, RZ ;  /* 0x00000065ff65723e */ /* 0x000fe200048070ff */
[----:B------:R-:W-:Y:S01]  /*7610*/  @!P6 STG.E.U8 desc[UR20][R14.64+0x31], R25 ;  /* 0x000031190e00e986 */ /* 0x000fe2000c101114 */
[----:B------:R-:W-:Y:S01]  /*7620*/  F2FP.SATFINITE.E4M3.F32.PACK_AB_MERGE_C R97, RZ, R97, RZ ;  /* 0x00000061ff61723e */ /* 0x000fe200048070ff */
[-C--:B------:R-:W-:Y:S01]  /*7630*/  FMUL R88, R88, R8.reuse ;  /* 0x0000000858587220 */ /* 0x080fe20000400000 */
[-C--:B------:R-:W-:Y:S01]  /*7640*/  FMUL R95, R95, R8.reuse ;  /* 0x000000085f5f7220 */ /* 0x080fe20000400000 */
[----:B------:R-:W-:Y:S01]  /*7650*/  @!P0 STG.E.U8 desc[UR20][R16.64+0x39], R27 ;  /* 0x0000391b10008986 */ /* 0x000fe2000c101114 */
[----:B------:R-:W-:Y:S01]  /*7660*/  ISETP.GE.AND P0, PT, R34, 0x81, PT ;  /* 0x000000812200780c */ /* 0x000fe20003f06270 */
[----:B------:R-:W-:Y:S01]  /*7670*/  FMUL R93, R93, R8 ;  /* 0x000000085d5d7220 */ /* 0x000fe20000400000 */
[----:B0-----:R-:W-:Y:S01]  /*7680*/  F2FP.SATFINITE.E4M3.F32.PACK_AB_MERGE_C R7, RZ, R112, RZ ;  /* 0x00000070ff07723e */ /* 0x001fe200048070ff */
[----:B------:R0:W-:Y:S01]  /*7690*/  @!P1 STG.E.U8 desc[UR20][R16.64+0x38], R119 ;  /* 0x0000387710009986 */ /* 0x0001e2000c101114 */
[C---:B------:R-:W-:Y:S01]  /*76a0*/  ISETP.LT.OR P6, PT, R33.reuse, 0x1, !P0 ;  /* 0x000000012100780c */ /* 0x040fe200047c1670 */
[-C--:B------:R-:W-:Y:S01]  /*76b0*/  FMUL R90, R90, R8.reuse ;  /* 0x000000085a5a7220 */ /* 0x080fe20000400000 */
[----:B------:R-:W-:Y:S01]  /*76c0*/  ISETP.LT.OR P5, PT, R33, 0x2, !P0 ;  /* 0x000000022100780c */ /* 0x000fe200047a1670 */
[----:B------:R-:W-:Y:S01]  /*76d0*/  @!P4 STG.E.U8 desc[UR20][R14.64+0x38], R117 ;  /* 0x000038750e00c986 */ /* 0x000fe2000c101114 */
[----:B------:R-:W-:Y:S01]  /*76e0*/  ISETP.GE.AND P1, PT, R34, 0x89, PT ;  /* 0x000000892200780c */ /* 0x000fe20003f26270 */
[-C--:B------:R-:W-:Y:S01]  /*76f0*/  FMUL R23, R23, R8.reuse ;  /* 0x0000000817177220 */ /* 0x080fe20000400000 */
[----:B------:R-:W-:Y:S01]  /*7700*/  F2FP.SATFINITE.E4M3.F32.PACK_AB_MERGE_C R99, RZ, R99, RZ ;  /* 0x00000063ff63723e */ /* 0x000fe200048070ff */
[----:B------:R1:W-:Y:S01]  /*7710*/  @!P2 STG.E.U8 desc[UR20][R14.64+0x39], R7 ;  /* 0x000039070e00a986 */ /* 0x0003e2000c101114 */
[----:B------:R-:W-:Y:S01]  /*7720*/  ISETP.LT.OR P4, PT, R33, 0x1, !P1 ;  /* 0x000000012100780c */ /* 0x000fe20004f81670 */
[-C--:B------:R-:W-:Y:S01]  /*7730*/  FMUL R91, R91, R8.reuse ;  /* 0x000000085b5b7220 */ /* 0x080fe20000400000 */
[----:B------:R-:W-:Y:S01]  /*7740*/  ISETP.LT.OR P2, PT, R33, 0xa, !P0 ;  /* 0x0000000a2100780c */ /* 0x000fe20004741670 */
[----:B------:R-:W-:Y:S01]  /*7750*/  FMUL R89, R89, R8 ;  /* 0x0000000859597220 */ /* 0x000fe20000400000 */
[----:B0-----:R-:W-:Y:S01]  /*7760*/  F2FP.SATFINITE.E4M3.F32.PACK_AB_MERGE_C R17, RZ, R110, RZ ;  /* 0x0000006eff11723e */ /* 0x001fe200048070ff */
[----:B------:R-:W-:Y:S01]  /*7770*/  @!P6 STG.E.U8 desc[UR20][R12.64], R115 ;  /* 0x000000730c00e986 */ /* 0x000fe2000c101114 */
[C---:B------:R-:W-:Y:S01]  /*7780*/  ISETP.LT.OR P6, PT, R33.reuse, 0x2, !P1 ;  /* 0x000000022100780c */ /* 0x040fe20004fc1670 */
[-C--:B------:R-:W-:Y:S01]  /*7790*/  FMUL R22, R22, R8.reuse ;  /* 0x0000000816167220 */ /* 0x080fe20000400000 */
[----:B------:R-:W-:Y:S01]  /*77a0*/  F2FP.SATFINITE.E4M3.F32.PACK_AB_MERGE_C R95, RZ, R95, RZ ;  /* 0x0000005fff5f723e */ /* 0x000fe200048070ff */
[----:B------:R-:W-:Y:S01]  /*77b0*/  @!P5 STG.E.U8 desc[UR20][R12.64+0x1], R17 ;  /* 0x000001110c00d986 */ /* 0x000fe2000c101114 */
[----:B------:R-:W-:Y:S01]  /*77c0*/  ISETP.LT.OR P5, PT, R33, 0x9, !P0 ;  /* 0x000000092100780c */ /* 0x000fe200047a1670 */
[----:B------:R-:W-:Y:S01]  /*77d0*/  FMUL R19, R19, R8 ;  /* 0x0000000813137220 */ /* 0x000fe20000400000 */
[----:B-1----:R-:W-:Y:S01]  /*77e0*/  F2FP.SATFINITE.E4M3.F32.PACK_AB_MERGE_C R7, RZ, R108, RZ ;  /* 0x0000006cff07723e */ /* 0x002fe200048070ff */
[----:B------:R-:W-:Y:S01]  /*77f0*/  @!P4 STG.E.U8 desc[UR20][R10.64], R113 ;  /* 0x000000710a00c986 */ /* 0x000fe2000c101114 */
[----:B------:R-:W-:Y:S01]  /*7800*/  F2FP.SATFINITE.E4M3.F32.PACK_AB_MERGE_C R15, RZ, R106, RZ ;  /* 0x0000006aff0f723e */ /* 0x000fe200048070ff */
[-C--:B------:R-:W-:Y:S01]  /*7810*/  FMUL R18, R18, R8.reuse ;  /* 0x0000000812127220 */ /* 0x080fe20000400000 */
[----:B------:R-:W-:Y:S01]  /*7820*/  ISETP.LT.OR P4, PT, R33, 0x9, !P1 ;  /* 0x000000092100780c */ /* 0x000fe20004f81670 */
[-C--:B------:R-:W-:Y:S01]  /*7830*/  FMUL R21, R21, R8.reuse ;  /* 0x0000000815157220 */ /* 0x080fe20000400000 */
[----:B------:R-:W-:Y:S01]  /*7840*/  F2FP.SATFINITE.E4M3.F32.PACK_AB_MERGE_C R93, RZ, R93, RZ ;  /* 0x0000005dff5d723e */ /* 0x000fe200048070ff */
[----:B------:R0:W-:Y:S01]  /*7850*/  @!P6 STG.E.U8 desc[UR20][R10.64+0x1], R7 ;  /* 0x000001070a00e986 */ /* 0x0001e2000c101114 */
[C---:B------:R-:W-:Y:S01]  /*7860*/  ISETP.LT.OR P6, PT, R33.reuse, 0xa, !P1 ;  /* 0x0000000a2100780c */ /* 0x040fe20004fc1670 */
[----:B------:R-:W-:Y:S01]  /*7870*/  FMUL R20, R20, R8 ;  /* 0x0000000814147220 */ /* 0x000fe20000400000 */
[----:B------:R-:W-:Y:S01]  /*7880*/  F2FP.SATFINITE.E4M3.F32.PACK_AB_MERGE_C R23, RZ, R23, RZ ;  /* 0x00000017ff17723e */ /* 0x000fe200048070ff */
[----:B------:R1:W-:Y:S01]  /*7890*/  @!P2 STG.E.U8 desc[UR20][R12.64+0x9], R15 ;  /* 0x0000090f0c00a986 */ /* 0x0003e2000c101114 */
[----:B------:R-:W-:-:S02]  /*78a0*/  ISETP.LT.OR P2, PT, R33, 0x12, !P0 ;  /* 0x000000122100780c */ /* 0x000fc40004741670 */
[----:B------:R-:W-:Y:S01]  /*78b0*/  F2FP.SATFINITE.E4M3.F32.PACK_AB_MERGE_C R91, RZ, R91, RZ ;  /* 0x0000005bff5b723e */ /* 0x000fe200048070ff */
[----:B------:R-:W-:Y:S01]  /*78c0*/  @!P5 STG.E.U8 desc[UR20][R12.64+0x8], R109 ;  /* 0x0000086d0c00d986 */ /* 0x000fe2000c101114 */
[C---:B------:R-:W-:Y:S02]  /*78d0*/  ISETP.LT.OR P5, PT, R33.reuse, 0x11, !P0 ;  /* 0x000000112100780c */ /* 0x040fe400047a1670 */
[----:B------:R-:W-:Y:S01]  /*78e0*/  F2FP.SATFINITE.E4M3.F32.PACK_AB_MERGE_C R89, RZ, R89, RZ ;  /* 0x00000059ff59723e */ /* 0x000fe200048070ff */
[----:B------:R-:W-:Y:S01]  /*78f0*/  @!P4 STG.E.U8 desc[UR20][R10.64+0x8], R111 ;  /* 0x0000086f0a00c986 */ /* 0x000fe2000c101114 */
[----:B0-----:R-:W-:Y:S02]  /*7900*/  F2FP.SATFINITE.E4M3.F32.PACK_AB_MERGE_C R7, RZ, R104, RZ ;  /* 0x00000068ff07723e */ /* 0x001fe400048070ff */
[C---:B------:R-:W-:Y:S02]  /*7910*/  ISETP.LT.OR P4, PT, R33.reuse, 0x11, !P1 ;  /* 0x000000112100780c */ /* 0x040fe40004f81670 */
[----:B-1----:R-:W-:Y:S01]  /*7920*/  F2FP.SATFINITE.E4M3.F32.PACK_AB_MERGE_C R15, RZ, R100, RZ ;  /* 0x00000064ff0f723e */ /* 0x002fe200048070ff */
[----:B------:R0:W-:Y:S01]  /*7930*/  @!P6 STG.E.U8 desc[UR20][R10.64+0x9], R7 ;  /* 0x000009070a00e986 */ /* 0x0001e2000c101114 */
[----:B------:R-:W-:-:S02]  /*7940*/  ISETP.LT.OR P6, PT, R33, 0x12, !P1 ;  /* 0x000000122100780c */ /* 0x000fc40004fc1670 */
[----:B------:R-:W-:Y:S01]  /*7950*/  F2FP.SATFINITE.E4M3.F32.PACK_AB_MERGE_C R19, RZ, R19, RZ ;  /* 0x00000013ff13723e */ /* 0x000fe200048070ff */
[----:B------:R1:W-:Y:S01]  /*7960*/  @!P2 STG.E.U8 desc[UR20][R12.64+0x11], R15 ;  /* 0x0000110f0c00a986 */ /* 0x0003e2000c101114 */
[C---:B------:R-:W-:Y:S02]  /*7970*/  ISETP.LT.OR P2, PT, R33.reuse, 0x1a, !P0 ;  /* 0x0000001a2100780c */ /* 0x040fe40004741670 */
[----:B------:R-:W-:Y:S01]  /*7980*/  F2FP.SATFINITE.E4M3.F32.PACK_AB_MERGE_C R21, RZ, R21, RZ ;  /* 0x00000015ff15723e */ /* 0x000fe200048070ff */
[----:B------:R-:W-:Y:S01]  /*7990*/  @!P5 STG.E.U8 desc[UR20][R12.64+0x10], R107 ;  /* 0x0000106b0c00d986 */ /* 0x000fe2000c101114 */
[----:B------:R-:W-:Y:S02]  /*79a0*/  ISETP.LT.OR P5, PT, R33, 0x19, !P0 ;  /* 0x000000192100780c */ /* 0x000fe400047a1670 */
[----:B------:R-:W-:Y:S01]  /*79b0*/  F2FP.SATFINITE.E4M3.F32.PACK_AB_MERGE_C R17, RZ, R20, RZ ;  /* 0x00000014ff11723e */ /* 0x000fe200048070ff */
[----:B------:R-:W-:Y:S01]  /*79c0*/  @!P4 STG.E.U8 desc[UR20][R10.64+0x10], R105 ;  /* 0x000010690a00c986 */ /* 0x000fe2000c101114 */
[----:B0-----:R-:W-:-:S02]  /*79d0*/  F2FP.SATFINITE.E4M3.F32.PACK_AB_MERGE_C R7, RZ, R102, RZ ;  /* 0x00000066ff07723e */ /* 0x001fc400048070ff */
[C---:B------:R-:W-:Y:S02]  /*79e0*/  ISETP.LT.OR P4, PT, R33.reuse, 0x19, !P1 ;  /* 0x000000192100780c */ /* 0x040fe40004f81670 */
[----:B-1----:R-:W-:Y:S01]  /*79f0*/  F2FP.SATFINITE.E4M3.F32.PACK_AB_MERGE_C R15, RZ, R98, RZ ;  /* 0x00000062ff0f723e */ /* 0x002fe200048070ff */
[----:B------:R0:W-:Y:S01]  /*7a00*/  @!P6 STG.E.U8 desc[UR20][R10.64+0x11], R7 ;  /* 0x000011070a00e986 */ /* 0x0001e2000c101114 */
[----:B------:R-:W-:-:S03]  /*7a10*/  ISETP.LT.OR P6, PT, R33, 0x1a, !P1 ;  /* 0x0000001a2100780c */ /* 0x000fc60004fc1670 */
[----:B------:R1:W-:Y:S01]  /*7a20*/  @!P2 STG.E.U8 desc[UR20][R12.64+0x19], R15 ;  /* 0x0000190f0c00a986 */ /* 0x0003e2000c101114 */
[----:B------:R-:W-:-:S03]  /*7a30*/  ISETP.LT.OR P2, PT, R33, 0x22, !P0 ;  /* 0x000000222100780c */ /* 0x000fc60004741670 */
[----:B------:R-:W-:Y:S01]  /*7a40*/  @!P5 STG.E.U8 desc[UR20][R12.64+0x18], R103 ;  /* 0x000018670c00d986 */ /* 0x000fe2000c101114 */
[C---:B------:R-:W-:Y:S02]  /*7a50*/  ISETP.LT.OR P5, PT, R33.reuse, 0x21, !P0 ;  /* 0x000000212100780c */ /* 0x040fe400047a1670 */
[----:B0-----:R-:W-:Y:S01]  /*7a60*/  F2FP.SATFINITE.E4M3.F32.PACK_AB_MERGE_C R7, RZ, R96, RZ ;  /* 0x00000060ff07723e */ /* 0x001fe200048070ff */
[----:B------:R-:W-:Y:S01]  /*7a70*/  @!P4 STG.E.U8 desc[UR20][R10.64+0x18], R101 ;  /* 0x000018650a00c986 */ /* 0x000fe2000c101114 */
        /* <DEDUP_REMOVED lines=25> */
[C---:B------:R-:W-:Y:S02]  /*7c10*/  ISETP.LT.OR P2, PT, R33.reuse, 0x39, !P0 ;  /* 0x000000392100780c */ /* 0x040fe40004741670 */
[C---:B------:R-:W-:Y:S01]  /*7c20*/  ISETP.LT.OR P0, PT, R33.reuse, 0x3a, !P0 ;  /* 0x0000003a2100780c */ /* 0x040fe20004701670 */
[----:B------:R1:W-:Y:S01]  /*7c30*/  @!P5 STG.E.U8 desc[UR20][R12.64+0x30], R91 ;  /* 0x0000305b0c00d986 */ /* 0x0003e2000c101114 */
[C---:B------:R-:W-:Y:S02]  /*7c40*/  ISETP.LT.OR P5, PT, R33.reuse, 0x39, !P1 ;  /* 0x000000392100780c */ /* 0x040fe40004fa1670 */
[----:B------:R-:W-:Y:S01]  /*7c50*/  ISETP.LT.OR P1, PT, R33, 0x3a, !P1 ;  /* 0x0000003a2100780c */ /* 0x000fe20004f21670 */
[----:B------:R1:W-:Y:S01]  /*7c60*/  @!P4 STG.E.U8 desc[UR20][R10.64+0x30], R89 ;  /* 0x000030590a00c986 */ /* 0x0003e2000c101114 */
[----:B0-----:R-:W-:-:S05]  /*7c70*/  F2FP.SATFINITE.E4M3.F32.PACK_AB_MERGE_C R7, RZ, R22, RZ ;  /* 0x00000016ff07723e */ /* 0x001fca00048070ff */
[----:B------:R1:W-:Y:S04]  /*7c80*/  @!P6 STG.E.U8 desc[UR20][R10.64+0x31], R7 ;  /* 0x000031070a00e986 */ /* 0x0003e8000c101114 */
[----:B------:R1:W-:Y:S04]  /*7c90*/  @!P2 STG.E.U8 desc[UR20][R12.64+0x38], R19 ;  /* 0x000038130c00a986 */ /* 0x0003e8000c101114 */
[----:B------:R1:W-:Y:S04]  /*7ca0*/  @!P0 STG.E.U8 desc[UR20][R12.64+0x39], R15 ;  /* 0x0000390f0c008986 */ /* 0x0003e8000c101114 */
[----:B------:R1:W-:Y:S04]  /*7cb0*/  @!P5 STG.E.U8 desc[UR20][R10.64+0x38], R21 ;  /* 0x000038150a00d986 */ /* 0x0003e8000c101114 */
[----:B------:R1:W-:Y:S02]  /*7cc0*/  @!P1 STG.E.U8 desc[UR20][R10.64+0x39], R17 ;  /* 0x000039110a009986 */ /* 0x0003e4000c101114 */
.L_x_167:
[----:B------:R-:W-:Y:S05]  /*7cd0*/  BSYNC B0 ;  /* 0x0000000000007941 */ /* 0x000fea0003800000 */
.L_x_37:
[----:B------:R-:W-:Y:S01]  /*7ce0*/  ULDC UR6, c[0x0][0xc] ;  /* 0x0000030000067ab9 */ /* 0x000fe20000000800 */
[----:B------:R-:W-:Y:S01]  /*7cf0*/  ULDC UR7, c[0x0][0x10] ;  /* 0x0000040000077ab9 */ /* 0x000fe20000000800 */
[----:B01---5:R-:W0:Y:S01]  /*7d00*/  LDC R7, c[0x0][0x14] ;  /* 0x00000500ff077b82 */ /* 0x023e220000000800 */
[----:B------:R-:W-:Y:S01]  /*7d10*/  UIMAD.WIDE.U32 UR6, UR6, UR7, URZ ;  /* 0x00000007060672a5 */ /* 0x000fe2000f8e003f */
[----:B------:R-:W-:Y:S01]  /*7d20*/  PRMT R10, RZ, 0x7610, R10 ;  /* 0x00007610ff0a7816 */ /* 0x000fe2000000000a */
[----:B------:R-:W-:-:S04]  /*7d30*/  IMAD.MOV.U32 R11, RZ, RZ, -0x1 ;  /* 0xffffffffff0b7424 */ /* 0x000fc800078e00ff */
[----:B0-----:R-:W-:-:S04]  /*7d40*/  IMAD.WIDE.U32 R2, R7, UR6, R2 ;  /* 0x0000000607027c25 */ /* 0x001fc8000f8e0002 */
[----:B------:R-:W-:Y:S01]  /*7d50*/  IMAD R7, R7, UR7, RZ ;  /* 0x0000000707077c24 */ /* 0x000fe2000f8e02ff */
[----:B------:R-:W-:Y:S02]  /*7d60*/  ULDC.64 UR6, c[0x0][0x650] ;  /* 0x0001940000067ab9 */ /* 0x000fe40000000a00 */
[----:B------:R-:W-:Y:S01]  /*7d70*/  ISETP.GE.U32.AND P0, PT, R2, UR6, PT ;  /* 0x0000000602007c0c */ /* 0x000fe2000bf06070 */
[----:B------:R-:W-:Y:S02]  /*7d80*/  IMAD.IADD R3, R3, 0x1, R7 ;  /* 0x0000000103037824 */ /* 0x000fe400078e0207 */
[----:B------:R-:W-:-:S03]  /*7d90*/  IMAD.MOV.U32 R7, RZ, RZ, -0x1 ;  /* 0xffffffffff077424 */ /* 0x000fc600078e00ff */
[----:B------:R-:W-:-:S13]  /*7da0*/  ISETP.GE.U32.AND.EX P0, PT, R3, UR7, PT, P0 ;  /* 0x0000000703007c0c */ /* 0x000fda000bf06100 */
[----:B------:R-:W-:Y:S05]  /*7db0*/  @P0 BRA `(.L_x_168) ;  /* 0x0000000400600947 */ /* 0x000fea0003800000 */
[----:B------:R-:W0:Y:S01]  /*7dc0*/  S2R R22, SR_CTAID.X ;  /* 0x0000000000167919 */ /* 0x000e220000002500 */
[----:B------:R-:W1:Y:S01]  /*7dd0*/  LDC.64 R16, c[0x0][0x628] ;  /* 0x00018a00ff107b82 */ /* 0x000e620000000a00 */
[----:B------:R-:W-:Y:S01]  /*7de0*/  ULDC UR6, c[0x0][0x150] ;  /* 0x0000540000067ab9 */ /* 0x000fe20000000800 */
[----:B--234-:R-:W-:Y:S01]  /*7df0*/  IMAD.MOV.U32 R14, RZ, RZ, R2 ;  /* 0x000000ffff0e7224 */ /* 0x01cfe200078e0002 */
[----:B------:R-:W2:Y:S01]  /*7e00*/  S2R R24, SR_CTAID.Y ;  /* 0x0000000000187919 */ /* 0x000ea20000002600 */
[----:B------:R-:W-:-:S04]  /*7e10*/  IMAD.MOV.U32 R15, RZ, RZ, R3 ;  /* 0x000000ffff0f7224 */ /* 0x000fc800078e0003 */
[----:B------:R-:W3:Y:S08]  /*7e20*/  LDC R25, c[0x0][0x144] ;  /* 0x00005100ff197b82 */ /* 0x000ef00000000800 */
[----:B------:R-:W4:Y:S08]  /*7e30*/  LDC R18, c[0x0][0x630] ;  /* 0x00018c00ff127b82 */ /* 0x000f300000000800 */
[----:B------:R-:W2:Y:S01]  /*7e40*/  LDC.64 R20, c[0x0][0x620] ;  /* 0x00018800ff147b82 */ /* 0x000ea20000000a00 */
[----:B-1----:R-:W-:-:S04]  /*7e50*/  ISETP.NE.U32.AND P0, PT, R16, RZ, PT ;  /* 0x000000ff1000720c */ /* 0x002fc80003f05070 */
[----:B------:R-:W-:Y:S02]  /*7e60*/  ISETP.NE.AND.EX P0, PT, R17, RZ, PT, P0 ;  /* 0x000000ff1100720c */ /* 0x000fe40003f05300 */
[----:B0-----:R-:W-:-:S05]  /*7e70*/  I2FP.F32.U32 R7, R22 ;  /* 0x0000001600077245 */ /* 0x001fca0000201000 */
[----:B------:R-:W-:-:S04]  /*7e80*/  FMUL R7, R7, UR6 ;  /* 0x0000000607077c20 */ /* 0x000fc80008400000 */
[----:B------:R0:W1:Y:S02]  /*7e90*/  F2I.U32.TRUNC.NTZ R23, R7 ;  /* 0x0000000700177305 */ /* 0x000064000020f000 */
[----:B---34-:R-:W-:Y:S05]  /*7ea0*/  @!P0 BRA `(.L_x_169) ;  /* 0x0000000000288947 */ /* 0x018fea0003800000 */
[----:B0-----:R-:W0:Y:S02]  /*7eb0*/  LDC R7, c[0x0][0x634] ;  /* 0x00018d00ff077b82 */ /* 0x001e240000000800 */
        /* <DEDUP_REMOVED lines=9> */
.L_x_169:
[-CC-:B------:R-:W-:Y:S01]  /*7f50*/  SHF.R.U64 R19, R14, R18.reuse, R15.reuse ;  /* 0x000000120e137219 */ /* 0x180fe2000000120f */
[----:B------:R-:W3:Y:S01]  /*7f60*/  LDC.64 R30, c[0x0][0x640] ;  /* 0x00019000ff1e7b82 */ /* 0x000ee20000000a00 */
[----:B0-----:R-:W-:Y:S01]  /*7f70*/  SHF.R.U32.HI R7, RZ, R18, R15 ;  /* 0x00000012ff077219 */ /* 0x001fe2000001160f */
[----:B-1----:R-:W-:Y:S01]  /*7f80*/  IMAD.MOV R23, RZ, RZ, -R23 ;  /* 0x000000ffff177224 */ /* 0x002fe200078e0a17 */
[----:B------:R-:W-:Y:S01]  /*7f90*/  IADD3 R13, P0, RZ, -R19, RZ ;  /* 0x80000013ff0d7210 */ /* 0x000fe20007f1e0ff */
[----:B------:R-:W-:Y:S02]  /*7fa0*/  ULDC UR6, c[0x0][0x154] ;  /* 0x0000550000067ab9 */ /* 0x000fe40000000800 */
[----:B------:R-:W-:Y:S02]  /*7fb0*/  IMAD R25, R25, R23, R22 ;  /* 0x0000001719197224 */ /* 0x000fe400078e0216 */
[----:B------:R-:W0:Y:S01]  /*7fc0*/  LDC R14, c[0x0][0x618] ;  /* 0x00018600ff0e7b82 */ /* 0x000e220000000800 */
[----:B------:R-:W-:-:S02]  /*7fd0*/  IMAD.X R7, RZ, RZ, ~R7, P0 ;  /* 0x000000ffff077224 */ /* 0x000fc400000e0e07 */
[----:B--2---:R-:W-:-:S04]  /*7fe0*/  IMAD.WIDE.U32 R10, R13, R20, R2 ;  /* 0x000000140d0a7225 */ /* 0x004fc800078e0002 */
[----:B------:R-:W-:Y:S01]  /*7ff0*/  IMAD R12, R7, R20, RZ ;  /* 0x00000014070c7224 */ /* 0x000fe200078e02ff */
[----:B------:R-:W1:Y:S03]  /*8000*/  LDC R26, c[0x0][0x608] ;  /* 0x00018200ff1a7b82 */ /* 0x000e660000000800 */
[----:B------:R-:W-:Y:S02]  /*8010*/  IMAD R7, R13, R21, R12 ;  /* 0x000000150d077224 */ /* 0x000fe400078e020c */
[----:B------:R-:W-:Y:S02]  /*8020*/  IMAD.MOV.U32 R13, RZ, RZ, 0x1 ;  /* 0x00000001ff0d7424 */ /* 0x000fe400078e00ff */
[----:B------:R-:W-:Y:S01]  /*8030*/  IMAD.IADD R7, R11, 0x1, R7 ;  /* 0x000000010b077824 */ /* 0x000fe200078e0207 */
[----:B------:R-:W2:Y:S01]  /*8040*/  LDC R28, c[0x0][0x658] ;  /* 0x00019600ff1c7b82 */ /* 0x000ea20000000800 */
[----:B------:R-:W-:-:S02]  /*8050*/  I2FP.F32.U32 R11, R24 ;  /* 0x00000018000b7245 */ /* 0x000fc40000201000 */
[----:B---3--:R-:W-:-:S03]  /*8060*/  ISETP.NE.U32.AND P0, PT, R30, RZ, PT ;  /* 0x000000ff1e00720c */ /* 0x008fc60003f05070 */
[----:B------:R-:W-:Y:S01]  /*8070*/  FMUL R12, R11, UR6 ;  /* 0x000000060b0c7c20 */ /* 0x000fe20008400000 */
[----:B------:R-:W-:Y:S01]  /*8080*/  ISETP.NE.AND.EX P0, PT, R31, RZ, PT, P0 ;  /* 0x000000ff1f00720c */ /* 0x000fe20003f05300 */
[----:B------:R-:W3:Y:S01]  /*8090*/  LDC R23, c[0x0][0x148] ;  /* 0x00005200ff177b82 */ /* 0x000ee20000000800 */
[-CC-:B0-----:R-:W-:Y:S01]  /*80a0*/  SHF.R.U64 R18, R10, R14.reuse, R7.reuse ;  /* 0x0000000e0a127219 */ /* 0x181fe20000001207 */
[----:B------:R0:W4:Y:S01]  /*80b0*/  F2I.U32.TRUNC.NTZ R20, R12 ;  /* 0x0000000c00147305 */ /* 0x000122000020f000 */
[----:B------:R-:W-:Y:S01]  /*80c0*/  SHF.R.U32.HI R7, RZ, R14, R7 ;  /* 0x0000000eff077219 */ /* 0x000fe20000011607 */
[----:B------:R-:W-:-:S04]  /*80d0*/  IMAD.MOV.U32 R11, RZ, RZ, -0x1 ;  /* 0xffffffffff0b7424 */ /* 0x000fc800078e00ff */
[----:B------:R-:W0:Y:S01]  /*80e0*/  LDC R22, c[0x0][0x600] ;  /* 0x00018000ff167b82 */ /* 0x000e220000000800 */
[-CC-:B-1----:R-:W-:Y:S02]  /*80f0*/  SHF.R.U64 R16, R18, R26.reuse, R7.reuse ;  /* 0x0000001a12107219 */ /* 0x182fe40000001207 */
[----:B------:R-:W-:-:S05]  /*8100*/  SHF.R.U32.HI R7, RZ, R26, R7 ;  /* 0x0000001aff077219 */ /* 0x000fca0000011607 */
[----:B------:R-:W1:Y:S01]  /*8110*/  LDC R29, c[0x0][0x648] ;  /* 0x00019200ff1d7b82 */ /* 0x000e620000000800 */
[-C--:B--2---:R-:W-:Y:S02]  /*8120*/  SHF.L.U32 R10, R11, R28.reuse, RZ ;  /* 0x0000001c0b0a7219 */ /* 0x084fe400000006ff */
[-CC-:B------:R-:W-:Y:S02]  /*8130*/  SHF.R.U64 R21, R16, R28.reuse, R7.reuse ;  /* 0x0000001c10157219 */ /* 0x180fe40000001207 */
[----:B------:R-:W-:Y:S02]  /*8140*/  SHF.R.U32.HI R11, RZ, R28, R7 ;  /* 0x0000001cff0b7219 */ /* 0x000fe40000011607 */
[----:B------:R-:W-:Y:S01]  /*8150*/  LOP3.LUT R27, RZ, R10, RZ, 0x33, !PT ;  /* 0x0000000aff1b7212 */ /* 0x000fe200078e33ff */
[----:B------:R-:W2:Y:S01]  /*8160*/  LDC R33, c[0x0][0x638] ;  /* 0x00018e00ff217b82 */ /* 0x000ea20000000800 */
[----:B------:R-:W-:Y:S01]  /*8170*/  SHF.L.U32 R28, R13, R28, RZ ;  /* 0x0000001c0d1c7219 */ /* 0x000fe200000006ff */
[----:B------:R-:W-:-:S06]  /*8180*/  IMAD.MOV.U32 R10, RZ, RZ, R21 ;  /* 0x000000ffff0a7224 */ /* 0x000fcc00078e0015 */
[----:B------:R-:W0:Y:S01]  /*8190*/  LDC R34, c[0x0][0x610] ;  /* 0x00018400ff227b82 */ /* 0x000e220000000800 */
[----:B----4-:R-:W-:Y:S05]  /*81a0*/  @!P0 BRA `(.L_x_170) ;  /* 0x0000000000288947 */ /* 0x010fea0003800000 */
[----:B------:R-:W4:Y:S02]  /*81b0*/  LDC R10, c[0x0][0x64c] ;  /* 0x00019300ff0a7b82 */ /* 0x000f240000000800 */
[----:B----4-:R-:W-:-:S05]  /*81c0*/  IADD3 R7, P0, R21, R10, RZ ;  /* 0x0000000a15077210 */ /* 0x010fca0007f1e0ff */
[----:B------:R-:W-:-:S04]  /*81d0*/  IMAD.X R17, RZ, RZ, R11, P0 ;  /* 0x000000ffff117224 */ /* 0x000fc800000e060b */
[----:B------:R-:W-:-:S04]  /*81e0*/  IMAD.WIDE.U32 R10, R17, R30, RZ ;  /* 0x0000001e110a7225 */ /* 0x000fc800078e00ff */
[----:B0-----:R-:W-:-:S04]  /*81f0*/  IMAD.WIDE.U32 R12, P0, R7, R31, R10 ;  /* 0x0000001f070c7225 */ /* 0x001fc8000780000a */
[----:B------:R-:W-:-:S04]  /*8200*/  IMAD.WIDE.U32 R10, R7, R30, RZ ;  /* 0x0000001e070a7225 */ /* 0x000fc800078e00ff */
[----:B------:R-:W-:Y:S01]  /*8210*/  IMAD.X R15, RZ, RZ, RZ, P0 ;  /* 0x000000ffff0f7224 */ /* 0x000fe200000e06ff */
[----:B------:R-:W-:Y:S01]  /*8220*/  IADD3 RZ, P0, R11, R12, RZ ;  /* 0x0000000c0bff7210 */ /* 0x000fe20007f1e0ff */
[----:B------:R-:W-:-:S04]  /*8230*/  IMAD.MOV.U32 R14, RZ, RZ, R13 ;  /* 0x000000ffff0e7224 */ /* 0x000fc800078e000d */
[----:B------:R-:W-:-:S08]  /*8240*/  IMAD.WIDE.U32.X R10, R17, R31, R14, P0 ;  /* 0x0000001f110a7225 */ /* 0x000fd000000e040e */
.L_x_170:
[----:B-1----:R-:W-:Y:S01]  /*8250*/  SHF.R.U64 R7, R10, R29, R11 ;  /* 0x0000001d0a077219 */ /* 0x002fe2000000120b */
[----:B0-----:R-:W-:Y:S01]  /*8260*/  VIADD R11, R22, 0xffffffff ;  /* 0xffffffff160b7836 */ /* 0x001fe20000000000 */
[----:B------:R-:W-:Y:S01]  /*8270*/  LOP3.LUT R32, R16, R27, RZ, 0xc0, !PT ;  /* 0x0000001b10207212 */ /* 0x000fe200078ec0ff */
[----:B------:R-:W-:Y:S02]  /*8280*/  IMAD.MOV R20, RZ, RZ, -R20 ;  /* 0x000000ffff147224 */ /* 0x000fe400078e0a14 */
[----:B------:R-:W-:Y:S01]  /*8290*/  IMAD.MOV R10, RZ, RZ, -R7 ;  /* 0x000000ffff0a7224 */ /* 0x000fe200078e0a07 */
[----:B------:R-:W-:Y:S01]  /*82a0*/  LOP3.LUT R18, R18, R11, RZ, 0xc0, !PT ;  /* 0x0000000b12127212 */ /* 0x000fe200078ec0ff */
[----:B------:R-:W-:Y:S02]  /*82b0*/  IMAD R32, R28, R7, R32 ;  /* 0x000000071c207224 */ /* 0x000fe400078e0220 */
[----:B---3--:R-:W-:Y:S02]  /*82c0*/  @P3 IMAD R25, R23, R20, R24 ;  /* 0x0000001417193224 */ /* 0x008fe400078e0218 */
[----:B--2---:R-:W-:-:S02]  /*82d0*/  IMAD R7, R10, R33, R21 ;  /* 0x000000210a077224 */ /* 0x004fc400078e0215 */
[----:B------:R-:W-:Y:S02]  /*82e0*/  IMAD R32, R32, R34, R25 ;  /* 0x0000002220207224 */ /* 0x000fe400078e0219 */
[----:B------:R-:W-:Y:S02]  /*82f0*/  IMAD R7, R7, R22, R18 ;  /* 0x0000001607077224 */ /* 0x000fe400078e0212 */
[----:B------:R-:W-:-:S03]  /*8300*/  IMAD.MOV.U32 R10, RZ, RZ, 0x1 ;  /* 0x00000001ff0a7424 */ /* 0x000fc600078e00ff */
[----:B------:R-:W-:Y:S02]  /*8310*/  SEL R11, R7, R32, !P3 ;  /* 0x00000020070b7207 */ /* 0x000fe40005800000 */
[----:B------:R-:W-:Y:S01]  /*8320*/  SEL R32, R32, R7, !P3 ;  /* 0x0000000720207207 */ /* 0x000fe20005800000 */
[----:B------:R-:W-:-:S07]  /*8330*/  IMAD.MOV.U32 R7, RZ, RZ, R19 ;  /* 0x000000ffff077224 */ /* 0x000fce00078e0013 */
.L_x_168:
[----:B------:R-:W-:Y:S01]  /*8340*/  LOP3.LUT P0, RZ, R10, 0xff, RZ, 0xc0, !PT ;  /* 0x000000ff0aff7812 */ /* 0x000fe2000780c0ff */
[----:B------:R-:W-:-:S12]  /*8350*/  IMAD.MOV.U32 R10, RZ, RZ, R32 ;  /* 0x000000ffff0a7224 */ /* 0x000fd800078e0020 */
[----:B------:R-:W-:Y:S05]  /*8360*/  @P0 BRA `(.L_x_171) ;  /* 0xffffff8c00a80947 */ /* 0x000fea000383ffff */
[----:B------:R-:W-:Y:S05]  /*8370*/  EXIT ;  /* 0x000000000000794d */ /* 0x000fea0003800000 */
.L_x_7:
        /* <DEDUP_REMOVED lines=26> */
.L_x_173:
[----:B------:R-:W0:Y:S01]  /*8520*/  LDC.64 R28, c[0x0][0x640] ;  /* 0x00019000ff1c7b82 */ /* 0x000e220000000a00 */
[-CC-:B------:R-:W-:Y:S01]  /*8530*/  SHF.R.U64 R21, R16, R6.reuse, R17.reuse ;  /* 0x0000000610157219 */ /* 0x180fe20000001211 */
[----:B------:R-:W-:Y:S01]  /*8540*/  IMAD.MOV.U32 R31, RZ, RZ, 0x1 ;  /* 0x00000001ff1f7424 */ /* 0x000fe200078e00ff */
[----:B------:R-:W-:Y:S02]  /*8550*/  SHF.R.U32.HI R5, RZ, R6, R17 ;  /* 0x00000006ff057219 */ /* 0x000fe40000011611 */
        /* <DEDUP_REMOVED lines=9> */
[----:B0-----:R-:W-:Y:S01]  /*85f0*/  ISETP.NE.U32.AND P0, PT, R28, RZ, PT ;  /* 0x000000ff1c00720c */ /* 0x001fe20003f05070 */
[----:B------:R-:W-:-:S03]  /*8600*/  IMAD.MOV.U32 R11, RZ, RZ, -0x1 ;  /* 0xffffffffff0b7424 */ /* 0x000fc600078e00ff */
[----:B------:R-:W-:Y:S02]  /*8610*/  ISETP.NE.AND.EX P0, PT, R29, RZ, PT, P0 ;  /* 0x000000ff1d00720c */ /* 0x000fe40003f05300 */
[----:B------:R-:W0:Y:S01]  /*8620*/  LDC R24, c[0x0][0x600] ;  /* 0x00018000ff187b82 */ /* 0x000e220000000800 */
[-CC-:B-1----:R-:W-:Y:S02]  /*8630*/  SHF.R.U64 R18, R10, R14.reuse, R5.reuse ;  /* 0x0000000e0a127219 */ /* 0x182fe40000001205 */
[----:B------:R-:W-:-:S05]  /*8640*/  SHF.R.U32.HI R5, RZ, R14, R5 ;  /* 0x0000000eff057219 */ /* 0x000fca0000011605 */
        /* <DEDUP_REMOVED lines=21> */
.L_x_174:
[----:B-1----:R-:W-:Y:S01]  /*87a0*/  SHF.R.U64 R6, R10, R25, R11 ;  /* 0x000000190a067219 */ /* 0x002fe2000000120b */
[----:B0-----:R-:W-:Y:S01]  /*87b0*/  VIADD R11, R24, 0xffffffff ;  /* 0xffffffff180b7836 */ /* 0x001fe20000000000 */
[----:B------:R-:W-:Y:S01]  /*87c0*/  SHF.L.U32 R9, R31, R26, RZ ;  /* 0x0000001a1f097219 */ /* 0x000fe200000006ff */
[----:B------:R-:W-:Y:S01]  /*87d0*/  @P3 IMAD R12, R13, R20, R8 ;  /* 0x000000140d0c3224 */ /* 0x000fe200078e0208 */
[----:B------:R-:W-:Y:S01]  /*87e0*/  LOP3.LUT R5, R22, R33, RZ, 0xc0, !PT ;  /* 0x0000002116057212 */ /* 0x000fe200078ec0ff */
[----:B------:R-:W-:Y:S01]  /*87f0*/  IMAD.MOV R10, RZ, RZ, -R6 ;  /* 0x000000ffff0a7224 */ /* 0x000fe200078e0a06 */
[----:B------:R-:W-:Y:S01]  /*8800*/  LOP3.LUT R18, R18, R11, RZ, 0xc0, !PT ;  /* 0x0000000b12127212 */ /* 0x000fe200078ec0ff */
[----:B------:R-:W-:Y:S02]  /*8810*/  IMAD.MOV.U32 R8, RZ, RZ, 0x1 ;  /* 0x00000001ff087424 */ /* 0x000fe400078e00ff */
[----:B------:R-:W-:Y:S02]  /*8820*/  IMAD R9, R9, R6, R5 ;  /* 0x0000000609097224 */ /* 0x000fe400078e0205 */
[----:B--2---:R-:W-:-:S02]  /*8830*/  IMAD R5, R10, R27, R23 ;  /* 0x0000001b0a057224 */ /* 0x004fc400078e0217 */
[----:B---3--:R-:W-:Y:S02]  /*8840*/  IMAD R6, R9, R30, R12 ;  /* 0x0000001e09067224 */ /* 0x008fe400078e020c */
[----:B------:R-:W-:Y:S01]  /*8850*/  IMAD R9, R5, R24, R18 ;  /* 0x0000001805097224 */ /* 0x000fe200078e0212 */
[----:B------:R-:W-:Y:S01]  /*8860*/  PRMT R5, R8, 0x7610, R5 ;  /* 0x0000761008057816 */ /* 0x000fe20000000005 */
[----:B------:R-:W-:-:S03]  /*8870*/  IMAD.MOV.U32 R16, RZ, RZ, R21 ;  /* 0x000000ffff107224 */ /* 0x000fc600078e0015 */
[----:B------:R-:W-:Y:S02]  /*8880*/  SEL R17, R9, R6, !P3 ;  /* 0x0000000609117207 */ /* 0x000fe40005800000 */
[----:B------:R-:W-:-:S07]  /*8890*/  SEL R6, R6, R9, !P3 ;  /* 0x0000000906067207 */ /* 0x000fce0005800000 */
.L_x_172:
[----:B------:R-:W-:-:S08]  /*88a0*/  NOP ;  /* 0x0000000000007918 */ /* 0x000fd00000000000 */
[----:B------:R-:W0:-:S00]  /*88b0*/  USETMAXREG.DEALLOC.CTAPOOL 0x28 ;  /* 0x00000028000079c8 */ /* 0x000e0000080e0500 */
[----:B0-----:R-:W-:-:S13]  /*88c0*/  ISETP.NE.AND P0, PT, R7, RZ, PT ;  /* 0x000000ff0700720c */ /* 0x001fda0003f05270 */
[----:B------:R-:W-:Y:S05]  /*88d0*/  @P0 EXIT ;  /* 0x000000000000094d */ /* 0x000fea0003800000 */
[----:B------:R-:W-:Y:S01]  /*88e0*/  LOP3.LUT P0, RZ, R5, 0xff, RZ, 0xc0, !PT ;  /* 0x000000ff05ff7812 */ /* 0x000fe2000780c0ff */
[----:B------:R-:W-:Y:S02]  /*88f0*/  IMAD.MOV.U32 R11, RZ, RZ, 0x1 ;  /* 0x00000001ff0b7424 */ /* 0x000fe400078e00ff */
[----:B------:R-:W-:-:S10]  /*8900*/  IMAD.MOV.U32 R15, RZ, RZ, RZ ;  /* 0x000000ffff0f7224 */ /* 0x000fd400078e00ff */
[----:B------:R-:W-:Y:S05]  /*8910*/  @!P0 BRA `(.L_x_175) ;  /* 0x0000000c00888947 */ /* 0x000fea0003800000 */
[----:B------:R-:W0:Y:S01]  /*8920*/  LDC R5, c[0x0][0x28c] ;  /* 0x0000a300ff057b82 */ /* 0x000e220000000800 */
[----:B------:R-:W-:Y:S01]  /*8930*/  ULDC UR5, c[0x0][0x658] ;  /* 0x0001960000057ab9 */ /* 0x000fe20000000800 */
[----:B------:R-:W-:Y:S01]  /*8940*/  UMOV UR11, 0xffffffff ;  /* 0xffffffff000b7882 */ /* 0x000fe20000000000 */
[----:B------:R-:W-:Y:S01]  /*8950*/  UMOV UR17, 0x1 ;  /* 0x0000000100117882 */ /* 0x000fe20000000000 */
[----:B------:R-:W-:Y:S01]  /*8960*/  USHF.L.U32 UR11, UR11, UR5, URZ ;  /* 0x000000050b0b7299 */ /* 0x000fe2000800063f */
[----:B------:R-:W-:Y:S01]  /*8970*/  BSSY B0, `(.L_x_175) ;  /* 0x00000dc000007945 */ /* 0x000fe20003800000 */
[----:B------:R-:W-:Y:S01]  /*8980*/  ULDC UR9, c[0x0][0xc] ;  /* 0x0000030000097ab9 */ /* 0x000fe20000000800 */
[----:B------:R-:W-:Y:S01]  /*8990*/  ULDC UR16, c[0x0][0x10] ;  /* 0x0000040000107ab9 */ /* 0x000fe20000000800 */
[----:B------:R-:W1:Y:S01]  /*89a0*/  S2UR UR8, SR_CgaCtaId ;  /* 0x00000000000879c3 */ /* 0x000e620000008800 */
[----:B------:R-:W-:Y:S01]  /*89b0*/  ULOP3.LUT UR13, URZ, UR11, URZ, 0x33, !UPT ;  /* 0x0000000b3f0d7292 */ /* 0x000fe2000f8e333f */
[----:B------:R-:W-:Y:S01]  /*89c0*/  IMAD.MOV.U32 R13, RZ, RZ, 0x1 ;  /* 0x00000001ff0d7424 */ /* 0x000fe200078e00ff */
[----:B------:R-:W-:Y:S01]  /*89d0*/  LOP3.LUT R14, R4, 0x2, RZ, 0xfc, !PT ;  /* 0x00000002040e7812 */ /* 0x000fe200078efcff */
[----:B------:R-:W-:Y:S01]  /*89e0*/  IMAD.MOV.U32 R11, RZ, RZ, 0x1 ;  /* 0x00000001ff0b7424 */ /* 0x000fe200078e00ff */
[----:B------:R-:W-:Y:S01]  /*89f0*/  ULDC UR4, c[0x0][0x600] ;  /* 0x0001800000047ab9 */ /* 0x000fe20000000800 */
[----:B------:R-:W-:Y:S01]  /*8a00*/  IMAD.MOV.U32 R15, RZ, RZ, RZ ;  /* 0x000000ffff0f7224 */ /* 0x000fe200078e00ff */
[----:B------:R-:W-:Y:S01]  /*8a10*/  UMOV UR20, 0x11 ;  /* 0x0000001100147882 */ /* 0x000fe20000000000 */
[----:B------:R-:W-:-:S02]  /*8a20*/  UIADD3 UR4, UR4, -0x1, URZ ;  /* 0xffffffff04047890 */ /* 0x000fc4000fffe03f */
[----:B------:R-:W-:Y:S01]  /*8a30*/  USHF.L.U32 UR5, UR17, UR5, URZ ;  /* 0x0000000511057299 */ /* 0x000fe2000800063f */
[----:B------:R-:W-:Y:S01]  /*8a40*/  ULDC.64 UR28, c[0x0][0x198] ;  /* 0x00006600001c7ab9 */ /* 0x000fe20000000a00 */
[----:B0-----:R-:W-:-:S05]  /*8a50*/  VIADD R5, R5, 0x7f ;  /* 0x0000007f05057836 */ /* 0x001fca0000000000 */
[----:B------:R-:W-:Y:S01]  /*8a60*/  SHF.R.S32.HI R8, RZ, 0x1f, R5 ;  /* 0x0000001fff087819 */ /* 0x000fe20000011405 */
[----:B-1----:R-:W-:-:S03]  /*8a70*/  USHF.R.U32.HI UR27, URZ, 0x2, UR8 ;  /* 0x000000023f1b7899 */ /* 0x002fc60008011608 */
[----:B------:R-:W-:Y:S01]  /*8a80*/  LEA.HI R8, R8, R5, RZ, 0x7 ;  /* 0x0000000508087211 */ /* 0x000fe200078f38ff */
[----:B------:R-:W-:Y:S02]  /*8a90*/  ULOP3.LUT UR10, UR8, 0x3, URZ, 0xc0, !UPT ;  /* 0x00000003080a7892 */ /* 0x000fe4000f8ec03f */
[----:B------:R-:W-:Y:S01]  /*8aa0*/  USHF.L.U32 UR6, UR8, 0x4, URZ ;  /* 0x0000000408067899 */ /* 0x000fe2000800063f */
[----:B------:R-:W-:Y:S01]  /*8ab0*/  SHF.R.S32.HI R10, RZ, 0x7, R8 ;  /* 0x00000007ff0a7819 */ /* 0x000fe20000011408 */
[----:B------:R-:W-:Y:S02]  /*8ac0*/  USHF.L.U32 UR7, UR8, 0xb, URZ ;  /* 0x0000000b08077899 */ /* 0x000fe4000800063f */
[----:B------:R-:W-:Y:S02]  /*8ad0*/  ULOP3.LUT UR8, UR8, 0xfffffffc, URZ, 0xc0, !UPT ;  /* 0xfffffffc08087892 */ /* 0x000fe4000f8ec03f */
[----:B------:R-:W-:Y:S01]  /*8ae0*/  UISETP.GT.U32.AND UP0, UPT, UR10, 0xffff, UPT ;  /* 0x0000ffff0a00788c */ /* 0x000fe2000bf04070 */
[----:B------:R-:W-:Y:S01]  /*8af0*/  VIADD R5, R10, 0x1 ;  /* 0x000000010a057836 */ /* 0x000fe20000000000 */
[----:B------:R-:W-:-:S02]  /*8b00*/  ULOP3.LUT UR12, UR8, 0x1, URZ, 0xfc, !UPT ;  /* 0x00000001080c7892 */ /* 0x000fc4000f8efc3f */
[----:B------:R-:W-:Y:S02]  /*8b10*/  ULOP3.LUT UR14, UR8, 0x2, URZ, 0xfc, !UPT ;  /* 0x00000002080e7892 */ /* 0x000fe4000f8efc3f */
[----:B------:R-:W-:Y:S02]  /*8b20*/  USHF.L.U32 UR11, UR17, UR8, URZ ;  /* 0x00000008110b7299 */ /* 0x000fe4000800063f */
[----:B------:R-:W-:Y:S02]  /*8b30*/  ULOP3.LUT UR15, UR8, 0x3, URZ, 0xfc, !UPT ;  /* 0x00000003080f7892 */ /* 0x000fe4000f8efc3f */
[----:B------:R-:W-:Y:S02]  /*8b40*/  UIMAD.WIDE.U32 UR8, UR9, UR16, URZ ;  /* 0x00000010090872a5 */ /* 0x000fe4000f8e003f */
[----:B------:R-:W-:Y:S02]  /*8b50*/  USHF.L.U32 UR12, UR17, UR12, URZ ;  /* 0x0000000c110c7299 */ /* 0x000fe4000800063f */
[----:B------:R-:W-:-:S02]  /*8b60*/  USHF.L.U32 UR14, UR17, UR14, URZ ;  /* 0x0000000e110e7299 */ /* 0x000fc4000800063f */
[----:B------:R-:W-:Y:S01]  /*8b70*/  USEL UR10, UR10, 0xffff, !UP0 ;  /* 0x0000ffff0a0a7887 */ /* 0x000fe2000c000000 */
[----:B------:R-:W-:Y:S01]  /*8b80*/  ULDC UR16, c[0x0][0x14] ;  /* 0x0000050000107ab9 */ /* 0x000fe20000000800 */
[----:B------:R-:W-:Y:S02]  /*8b90*/  USHF.L.U32 UR15, UR17, UR15, URZ ;  /* 0x0000000f110f7299 */ /* 0x000fe4000800063f */
[----:B------:R-:W-:Y:S02]  /*8ba0*/  UIMAD.WIDE.U32 UR22, UR8, UR16, URZ ;  /* 0x00000010081672a5 */ /* 0x000fe4000f8e003f */
[----:B------:R-:W-:Y:S02]  /*8bb0*/  UIMAD UR8, UR9, UR16, URZ ;  /* 0x00000010090872a4 */ /* 0x000fe4000f8e023f */
[----:B------:R-:W-:Y:S02]  /*8bc0*/  ULOP3.LUT UR11, UR14, UR11, UR12, 0xfe, !UPT ;  /* 0x0000000b0e0b7292 */ /* 0x000fe4000f8efe0c */
[----:B------:R-:W-:-:S02]  /*8bd0*/  ULOP3.LUT UR10, UR10, 0xffff, URZ, 0xc0, !UPT ;  /* 0x0000ffff0a0a7892 */ /* 0x000fc4000f8ec03f */
[----:B------:R-:W-:Y:S02]  /*8be0*/  ULOP3.LUT UR6, UR6, 0x30, URZ, 0xc0, !UPT ;  /* 0x0000003006067892 */ /* 0x000fe4000f8ec03f */
[----:B------:R-:W-:Y:S02]  /*8bf0*/  ULOP3.LUT UR7, UR7, 0x1800, URZ, 0xc0, !UPT ;  /* 0x0000180007077892 */ /* 0x000fe4000f8ec03f */
[----:B------:R-:W-:Y:S02]  /*8c00*/  UIADD3 UR14, UR23, UR8, URZ ;  /* 0x00000008170e7290 */ /* 0x000fe4000fffe03f */
[----:B------:R-:W-:Y:S02]  /*8c10*/  ULOP3.LUT UR15, UR11, UR15, URZ, 0xfc, !UPT ;  /* 0x0000000f0b0f7292 */ /* 0x000fe4000f8efc3f */
[----:B------:R-:W-:-:S12]  /*8c20*/  USHF.L.U32 UR20, UR20, UR10, URZ ;  /* 0x0000000a14147299 */ /* 0x000fd8000800063f */
.L_x_186:
[----:B------:R-:W-:-:S03]  /*8c30*/  UMOV UR8, 0xffffffff ;  /* 0xffffffff00087882 */ /* 0x000fc60000000000 */
[----:B------:R-:W-:Y:S05]  /*8c40*/  BRA.DIV UR8, `(.L_x_176) ;  /* 0x0000000e08d07947 */ /* 0x000fea000b800000 */
[----:B------:R-:W-:-:S13]  /*8c50*/  ELECT P0, URZ, PT ;  /* 0x00000000003f782f */ /* 0x000fda0003800000 */
.L_x_198:
[----:B------:R-:W0:Y:S01]  /*8c60*/  LDC R7, c[0x0][0x28c] ;  /* 0x0000a300ff077b82 */ /* 0x000e220000000800 */
[----:B------:R-:W-:Y:S01]  /*8c70*/  BSSY B1, `(.L_x_177) ;  /* 0x000003b000017945 */ /* 0x000fe20003800000 */
[----:B0-----:R-:W-:-:S13]  /*8c80*/  ISETP.LT.OR P0, PT, R7, 0x1, !P0 ;  /* 0x000000010700780c */ /* 0x001fda0004701670 */
[----:B------:R-:W-:Y:S05]  /*8c90*/  @P0 BRA `(.L_x_178) ;  /* 0x0000000000e00947 */ /* 0x000fea0003800000 */
[----:B------:R-:W-:Y:S01]  /*8ca0*/  LEA R9, R6, UR27, 0x1 ;  /* 0x0000001b06097c11 */ /* 0x000fe2000f8e08ff */
[----:B------:R-:W-:Y:S01]  /*8cb0*/  IMAD.MOV.U32 R21, RZ, RZ, RZ ;  /* 0x000000ffff157224 */ /* 0x000fe200078e00ff */
[----:B------:R-:W-:Y:S01]  /*8cc0*/  LEA R17, R17, UR6, 0x6 ;  /* 0x0000000611117c11 */ /* 0x000fe2000f8e30ff */
[----:B------:R-:W-:Y:S02]  /*8cd0*/  IMAD.MOV.U32 R6, RZ, RZ, R5 ;  /* 0x000000ffff067224 */ /* 0x000fe400078e0005 */
[----:B------:R-:W-:Y:S02]  /*8ce0*/  IMAD.MOV.U32 R7, RZ, RZ, R11 ;  /* 0x000000ffff077224 */ /* 0x000fe400078e000b */
[----:B------:R-:W-:Y:S02]  /*8cf0*/  IMAD.MOV.U32 R8, RZ, RZ, R15 ;  /* 0x000000ffff087224 */ /* 0x000fe400078e000f */
[----:B------:R-:W-:-:S07]  /*8d00*/  IMAD.SHL.U32 R18, R9, 0x80, RZ ;  /* 0x0000008009127824 */ /* 0x000fce00078e00ff */
.L_x_181:
[----:B------:R-:W0:Y:S01]  /*8d10*/  S2R R12, SR_CgaCtaId ;  /* 0x00000000000c7919 */ /* 0x000e220000008800 */
[----:B------:R-:W-:Y:S02]  /*8d20*/  MOV R9, 0x400 ;  /* 0x0000040000097802 */ /* 0x000fe40000000f00 */
[----:B------:R-:W-:Y:S02]  /*8d30*/  LOP3.LUT P1, RZ, R0, 0x7f, RZ, 0xc0, !PT ;  /* 0x0000007f00ff7812 */ /* 0x000fe4000782c0ff */
[----:B0-----:R-:W-:Y:S02]  /*8d40*/  LEA R19, R12, R9, 0x18 ;  /* 0x000000090c137211 */ /* 0x001fe400078ec0ff */
[----:B------:R-:W-:-:S09]  /*8d50*/  SHF.L.U32 R9, R7, 0x1f, RZ ;  /* 0x0000001f07097819 */ /* 0x000fd200000006ff */
[----:B------:R-:W0:Y:S01]  /*8d60*/  @!P1 LDC R12, c[0x0][0x500] ;  /* 0x00014000ff0c9b82 */ /* 0x000e220000000800 */
[----:B------:R-:W-:-:S04]  /*8d70*/  IMAD R20, R8, 0x8, R19 ;  /* 0x0000000808147824 */ /* 0x000fc800078e0213 */
[----:B------:R-:W1:Y:S02]  /*8d80*/  SYNCS.PHASECHK.TRANS64.TRYWAIT P0, [R20+URZ+0x28], R9 ;  /* 0x00002809140075a7 */ /* 0x000e64000800017f */
[----:B-1----:R-:W-:Y:S05]  /*8d90*/  @!P0 BRA `(.L_x_179) ;  /* 0x0000000c009c8947 */ /* 0x002fea0003800000 */
.L_x_199:
[----:B-1----:R-:W-:Y:S01]  /*8da0*/  PRMT R9, R14, 0x9910, RZ ;  /* 0x000099100e097816 */ /* 0x002fe200000000ff */
[----:B0-----:R0:W-:Y:S03]  /*8db0*/  @!P1 SYNCS.ARRIVE.TRANS64 RZ, [R20+URZ], R12 ;  /* 0x0000000c14ff99a7 */ /* 0x0011e6000800003f */
[----:B------:R-:W-:-:S13]  /*8dc0*/  ISETP.NE.AND P0, PT, R9, 0x2, PT ;  /* 0x000000020900780c */ /* 0x000fda0003f05270 */
[----:B0-----:R-:W-:Y:S05]  /*8dd0*/  @P0 BRA `(.L_x_180) ;  /* 0x0000000000040947 */ /* 0x001fea0003800000 */
[----:B------:R-:W-:Y:S01]  /*8de0*/  BPT.TRAP 0x1 ;  /* 0x000000040000795c */ /* 0x000fe20000300000 */
.L_x_180:
[----:B------:R-:W-:Y:S01]  /*8df0*/  LEA R9, R8, UR27, 0x1 ;  /* 0x0000001b08097c11 */ /* 0x000fe2000f8e08ff */
[----:B------:R-:W-:Y:S01]  /*8e00*/  VIADD R6, R6, 0xffffffff ;  /* 0xffffffff06067836 */ /* 0x000fe20000000000 */
[----:B------:R-:W-:Y:S01]  /*8e10*/  R2UR UR11, R8 ;  /* 0x00000000080b72ca */ /* 0x000fe200000e0000 */
[----:B------:R-:W-:Y:S01]  /*8e20*/  UIADD3 UR16, UP0, UR28, 0xf0, URZ ;  /* 0x000000f01c107890 */ /* 0x000fe2000ff1e03f */
[----:B------:R-:W-:Y:S01]  /*8e30*/  R2UR UR24, R19 ;  /* 0x00000000131872ca */ /* 0x000fe200000e0000 */
[----:B------:R-:W-:Y:S01]  /*8e40*/  IMAD.U32 R9, R9, 0x4000, R19 ;  /* 0x0000400009097824 */ /* 0x000fe200078e0013 */
[----:B------:R-:W-:Y:S01]  /*8e50*/  R2UR UR25, R18 ;  /* 0x00000000121972ca */ /* 0x000fe200000e0000 */
[----:B------:R-:W-:Y:S01]  /*8e60*/  UIADD3 UR32, UP1, UR28, 0x1f0, URZ ;  /* 0x000001f01c207890 */ /* 0x000fe2000ff3e03f */
[----:B------:R-:W-:Y:S01]  /*8e70*/  R2UR UR9, R20 ;  /* 0x00000000140972ca */ /* 0x000fe200000e0000 */
[----:B------:R-:W-:Y:S01]  /*8e80*/  UIADD3.X UR17, URZ, UR29, URZ, UP0, !UPT ;  /* 0x0000001d3f117290 */ /* 0x000fe200087fe43f */
[----:B------:R-:W-:Y:S01]  /*8e90*/  R2UR UR8, R9 ;  /* 0x00000000090872ca */ /* 0x000fe200000e0000 */
[----:B------:R-:W-:Y:S01]  /*8ea0*/  UPRMT UR21, URZ, 0x5410, UR20 ;  /* 0x000054103f157896 */ /* 0x000fe20008000014 */
[----:B------:R-:W-:Y:S01]  /*8eb0*/  R2UR UR10, R21 ;  /* 0x00000000150a72ca */ /* 0x000fe200000e0000 */
[----:B------:R-:W-:Y:S01]  /*8ec0*/  VIADD R8, R8, 0x1 ;  /* 0x0000000108087836 */ /* 0x000fe20000000000 */
[----:B------:R-:W-:Y:S01]  /*8ed0*/  R2UR UR12, R16 ;  /* 0x00000000100c72ca */ /* 0x000fe200000e0000 */
[----:B------:R-:W-:Y:S01]  /*8ee0*/  ULEA UR11, UR11, UR7, 0xd ;  /* 0x000000070b0b7291 */ /* 0x000fe2000f8e683f */
[----:B------:R-:W-:Y:S01]  /*8ef0*/  R2UR UR26, R17 ;  /* 0x00000000111a72ca */ /* 0x000fe200000e0000 */
[----:B------:R-:W-:Y:S01]  /*8f00*/  UPRMT UR30, URZ, 0x5410, UR15 ;  /* 0x000054103f1e7896 */ /* 0x000fe2000800000f */
[----:B------:R-:W-:Y:S01]  /*8f10*/  ISETP.GT.AND P1, PT, R6, 0x1, PT ;  /* 0x000000010600780c */ /* 0x000fe20003f24270 */
[----:B------:R-:W-:Y:S01]  /*8f20*/  UIADD3 UR24, UR24, 0x28100, UR11 ;  /* 0x0002810018187890 */ /* 0x000fe2000fffe00b */
[----:B------:R-:W-:Y:S01]  /*8f30*/  ISETP.NE.AND P0, PT, R8, 0x5, PT ;  /* 0x000000050800780c */ /* 0x000fe20003f05270 */
[----:B------:R-:W-:Y:S01]  /*8f40*/  UIADD3.X UR33, URZ, UR29, URZ, UP1, !UPT ;  /* 0x0000001d3f217290 */ /* 0x000fe20008ffe43f */
[----:B------:R-:W-:Y:S01]  /*8f50*/  VIADD R21, R21, 0x80 ;  /* 0x0000008015157836 */ /* 0x000fe20000000000 */
[----:B------:R-:W-:Y:S01]  /*8f60*/  UIADD3 UR8, UR8, 0x100, URZ ;  /* 0x0000010008087890 */ /* 0x000fe2000fffe03f */
[----:B------:R-:W-:Y:S01]  /*8f70*/  SEL R12, RZ, 0x1, P0 ;  /* 0x00000001ff0c7807 */ /* 0x000fe20000000000 */
[----:B------:R-:W-:Y:S01]  /*8f80*/  UMOV UR18, 0x0 ;  /* 0x0000000000127882 */ /* 0x000fe20000000000 */
[----:B------:R-:W-:Y:S01]  /*8f90*/  UMOV UR19, 0x10000000 ;  /* 0x1000000000137882 */ /* 0x000fe20000000000 */
[----:B------:R-:W-:Y:S01]  /*8fa0*/  UMOV UR11, UR25 ;  /* 0x00000019000b7c82 */ /* 0x000fe20008000000 */
[----:B------:R-:W-:-:S02]  /*8fb0*/  LOP3.LUT R7, R7, R12, RZ, 0x3c, !PT ;  /* 0x0000000c07077212 */ /* 0x000fc400078e3cff */
[----:B------:R-:W-:Y:S02]  /*8fc0*/  SEL R8, R8, RZ, P0 ;  /* 0x000000ff08087207 */ /* 0x000fe40000000000 */
[----:B------:R0:W-:Y:S02]  /*8fd0*/  UTMALDG.3D.MULTICAST [UR8], [UR16], UR21, desc[UR18] ;  /* 0x00001208100073b4 */ /* 0x0001e40008011815 */
[----:B0-----:R-:W-:Y:S01]  /*8fe0*/  UMOV UR8, UR24 ;  /* 0x0000001800087c82 */ /* 0x001fe20008000000 */
[----:B------:R-:W-:Y:S02]  /*8ff0*/  UMOV UR11, UR26 ;  /* 0x0000001a000b7c82 */ /* 0x000fe40008000000 */
[----:B------:R0:W-:Y:S02]  /*9000*/  UTMALDG.3D.MULTICAST [UR8], [UR32], UR30, desc[UR18] ;  /* 0x00001208200073b4 */ /* 0x0001e4000801181e */
[----:B0-----:R-:W-:Y:S05]  /*9010*/  @P1 BRA `(.L_x_181) ;  /* 0xfffffffc003c1947 */ /* 0x001fea000383ffff */
.L_x_178:
[----:B------:R-:W-:Y:S05]  /*9020*/  BSYNC B1 ;  /* 0x0000000000017941 */ /* 0x000fea0003800000 */
.L_x_177:
[----:B------:R-:W-:Y:S01]  /*9030*/  LOP3.LUT P1, RZ, R13, 0xff, RZ, 0xc0, !PT ;  /* 0x000000ff0dff7812 */ /* 0x000fe2000782c0ff */
[C---:B------:R-:W-:Y:S01]  /*9040*/  IMAD.IADD R15, R10.reuse, 0x1, R15 ;  /* 0x000000010a0f7824 */ /* 0x040fe200078e020f */
[----:B------:R-:W-:Y:S01]  /*9050*/  ULDC.64 UR8, c[0x0][0x650] ;  /* 0x0001940000087ab9 */ /* 0x000fe20000000a00 */
[C---:B------:R-:W-:Y:S01]  /*9060*/  ISETP.GE.U32.AND P2, PT, R10.reuse, 0x5, PT ;  /* 0x000000050a00780c */ /* 0x040fe20003f46070 */
[----:B------:R-:W-:Y:S01]  /*9070*/  BSSY B1, `(.L_x_182) ;  /* 0x0000069000017945 */ /* 0x000fe20003800000 */
[----:B------:R-:W-:Y:S01]  /*9080*/  IMAD.MOV.U32 R17, RZ, RZ, -0x1 ;  /* 0xffffffffff117424 */ /* 0x000fe200078e00ff */
[----:B------:R-:W-:Y:S01]  /*9090*/  ISETP.GT.U32.AND P0, PT, R15, 0x4, PT ;  /* 0x000000040f00780c */ /* 0x000fe20003f04070 */
[----:B------:R-:W-:Y:S01]  /*90a0*/  IMAD.MOV.U32 R16, RZ, RZ, -0x1 ;  /* 0xffffffffff107424 */ /* 0x000fe200078e00ff */
[----:B------:R-:W-:Y:S02]  /*90b0*/  PRMT R13, RZ, 0x7610, R13 ;  /* 0x00007610ff0d7816 */ /* 0x000fe4000000000d */
[----:B------:R-:W-:-:S03]  /*90c0*/  ISETP.LT.U32.AND P0, PT, R10, 0x5, P0 ;  /* 0x000000050a00780c */ /* 0x000fc60000701070 */
[----:B------:R-:W0:Y:S01]  /*90d0*/  @P1 S2R R7, SR_CgaCtaId ;  /* 0x0000000000071919 */ /* 0x000e220000008800 */
[----:B------:R-:W-:-:S04]  /*90e0*/  @P1 MOV R6, 0x400 ;  /* 0x0000040000061802 */ /* 0x000fc80000000f00 */
[----:B0-----:R-:W-:Y:S01]  /*90f0*/  @P1 LEA R8, R7, R6, 0x18 ;  /* 0x0000000607081211 */ /* 0x001fe200078ec0ff */
[----:B------:R-:W-:Y:S01]  /*9100*/  IMAD.WIDE.U32 R6, R15, -0x33333333, RZ ;  /* 0xcccccccd0f067825 */ /* 0x000fe200078e00ff */
[----:B------:R-:W-:Y:S02]  /*9110*/  SEL R6, RZ, 0x1, !P0 ;  /* 0x00000001ff067807 */ /* 0x000fe40004000000 */
[----:B------:R0:W-:Y:S01]  /*9120*/  @P1 SYNCS.ARRIVE.TRANS64.A1T0 RZ, [R8+URZ+0x68], RZ ;  /* 0x000068ff08ff19a7 */ /* 0x0001e2000810003f */
[----:B------:R-:W-:Y:S02]  /*9130*/  IADD3 R2, P1, R2, UR22, RZ ;  /* 0x0000001602027c10 */ /* 0x000fe4000ff3e0ff */
[----:B------:R-:W-:Y:S01]  /*9140*/  LOP3.LUT R11, R11, R6, RZ, 0x3c, !PT ;  /* 0x000000060b0b7212 */ /* 0x000fe200078e3cff */
[----:B------:R-:W-:Y:S01]  /*9150*/  IMAD.MOV.U32 R6, RZ, RZ, -0x1 ;  /* 0xffffffffff067424 */ /* 0x000fe200078e00ff */
[----:B------:R-:W-:Y:S02]  /*9160*/  IADD3.X R3, R3, UR14, RZ, P1, !PT ;  /* 0x0000000e03037c10 */ /* 0x000fe40008ffe4ff */
[----:B------:R-:W-:-:S02]  /*9170*/  ISETP.GE.U32.AND P0, PT, R2, UR8, PT ;  /* 0x0000000802007c0c */ /* 0x000fc4000bf06070 */
[----:B0-----:R-:W-:Y:S02]  /*9180*/  SHF.R.U32.HI R8, RZ, 0x2, R7 ;  /* 0x00000002ff087819 */ /* 0x001fe40000011607 */
[----:B------:R-:W-:Y:S02]  /*9190*/  ISETP.GE.U32.AND.EX P0, PT, R3, UR9, PT, P0 ;  /* 0x0000000903007c0c */ /* 0x000fe4000bf06100 */
[----:B------:R-:W-:Y:S01]  /*91a0*/  @P2 LOP3.LUT R11, R11, 0x1, R8, 0x78, !PT ;  /* 0x000000010b0b2812 */ /* 0x000fe200078e7808 */
[----:B------:R-:W-:Y:S01]  /*91b0*/  IMAD R15, R8, -0x5, R15 ;  /* 0xfffffffb080f7824 */ /* 0x000fe200078e020f */
[----:B------:R-:W-:-:S09]  /*91c0*/  PRMT R7, RZ, 0x7610, R7 ;  /* 0x00007610ff077816 */ /* 0x000fd20000000007 */
[----:B------:R-:W-:Y:S05]  /*91d0*/  @P0 BRA `(.L_x_183) ;  /* 0x0000000400480947 */ /* 0x000fea0003800000 */
[----:B------:R-:W0:Y:S01]  /*91e0*/  S2R R17, SR_CTAID.X ;  /* 0x0000000000117919 */ /* 0x000e220000002500 */
[----:B------:R-:W-:Y:S01]  /*91f0*/  ULDC.64 UR8, c[0x0][0x628] ;  /* 0x00018a0000087ab9 */ /* 0x000fe20000000a00 */
[----:B------:R-:W1:Y:S01]  /*9200*/  LDC R18, c[0x0][0x144] ;  /* 0x00005100ff127b82 */ /* 0x000e620000000800 */
[----:B------:R-:W-:Y:S01]  /*9210*/  ISETP.NE.U32.AND P0, PT, RZ, UR8, PT ;  /* 0x00000008ff007c0c */ /* 0x000fe2000bf05070 */
[----:B------:R-:W2:Y:S01]  /*9220*/  S2R R12, SR_CTAID.Y ;  /* 0x00000000000c7919 */ /* 0x000ea20000002600 */
[----:B------:R-:W-:Y:S01]  /*9230*/  ULDC UR10, c[0x0][0x150] ;  /* 0x00005400000a7ab9 */ /* 0x000fe20000000800 */
[----:B------:R-:W-:Y:S01]  /*9240*/  ULDC UR11, c[0x0][0x630] ;  /* 0x00018c00000b7ab9 */ /* 0x000fe20000000800 */
[----:B------:R-:W-:Y:S01]  /*9250*/  ISETP.NE.AND.EX P0, PT, RZ, UR9, PT, P0 ;  /* 0x00000009ff007c0c */ /* 0x000fe2000bf05300 */
[----:B------:R-:W-:Y:S01]  /*9260*/  IMAD.MOV.U32 R6, RZ, RZ, R2 ;  /* 0x000000ffff067224 */ /* 0x000fe200078e0002 */
[----:B0-----:R-:W-:-:S05]  /*9270*/  I2FP.F32.U32 R7, R17 ;  /* 0x0000001100077245 */ /* 0x001fca0000201000 */
[----:B------:R-:W-:Y:S01]  /*9280*/  FMUL R20, R7, UR10 ;  /* 0x0000000a07147c20 */ /* 0x000fe20008400000 */
[----:B------:R-:W-:-:S05]  /*9290*/  IMAD.MOV.U32 R7, RZ, RZ, R3 ;  /* 0x000000ffff077224 */ /* 0x000fca00078e0003 */
[----:B--2---:R-:W-:Y:S05]  /*92a0*/  @!P0 BRA `(.L_x_184) ;  /* 0x0000000000288947 */ /* 0x004fea0003800000 */
[----:B------:R-:W-:Y:S02]  /*92b0*/  ULDC UR10, c[0x0][0x634] ;  /* 0x00018d00000a7ab9 */ /* 0x000fe40000000800 */
[----:B------:R-:W-:-:S05]  /*92c0*/  IADD3 R7, P0, R2, UR10, RZ ;  /* 0x0000000a02077c10 */ /* 0x000fca000ff1e0ff */
[----:B------:R-:W-:-:S04]  /*92d0*/  IMAD.X R19, RZ, RZ, R3, P0 ;  /* 0x000000ffff137224 */ /* 0x000fc800000e0603 */
[----:B------:R-:W-:-:S04]  /*92e0*/  IMAD.WIDE.U32 R8, R19, UR8, RZ ;  /* 0x0000000813087c25 */ /* 0x000fc8000f8e00ff */
[----:B------:R-:W-:-:S04]  /*92f0*/  IMAD.WIDE.U32 R8, P0, R7, UR9, R8 ;  /* 0x0000000907087c25 */ /* 0x000fc8000f800008 */
[----:B------:R-:W-:-:S04]  /*9300*/  IMAD.WIDE.U32 R6, R7, UR8, RZ ;  /* 0x0000000807067c25 */ /* 0x000fc8000f8e00ff */
[----:B------:R-:W-:Y:S01]  /*9310*/  IMAD.MOV.U32 R6, RZ, RZ, R9 ;  /* 0x000000ffff067224 */ /* 0x000fe200078e0009 */
[----:B------:R-:W-:Y:S01]  /*9320*/  IADD3 RZ, P1, R7, R8, RZ ;  /* 0x0000000807ff7210 */ /* 0x000fe20007f3e0ff */
[----:B------:R-:W-:-:S04]  /*9330*/  IMAD.X R7, RZ, RZ, RZ, P0 ;  /* 0x000000ffff077224 */ /* 0x000fc800000e06ff */
[----:B------:R-:W-:-:S08]  /*9340*/  IMAD.WIDE.U32.X R6, R19, UR9, R6, P1 ;  /* 0x0000000913067c25 */ /* 0x000fd000088e0406 */
.L_x_184:
[--C-:B------:R-:W-:Y:S01]  /*9350*/  SHF.R.U64 R16, R6, UR11, R7.reuse ;  /* 0x0000000b06107c19 */ /* 0x100fe20008001207 */
[----:B------:R-:W0:Y:S01]  /*9360*/  F2I.U32.TRUNC.NTZ R20, R20 ;  /* 0x0000001400147305 */ /* 0x000e22000020f000 */
[----:B------:R-:W-:Y:S01]  /*9370*/  SHF.R.U32.HI R6, RZ, UR11, R7 ;  /* 0x0000000bff067c19 */ /* 0x000fe20008011607 */
[----:B------:R-:W-:Y:S01]  /*9380*/  ULDC.64 UR8, c[0x0][0x620] ;  /* 0x0001880000087ab9 */ /* 0x000fe20000000a00 */
[----:B------:R-:W-:Y:S01]  /*9390*/  IADD3 R9, P0, RZ, -R16, RZ ;  /* 0x80000010ff097210 */ /* 0x000fe20007f1e0ff */
[----:B------:R-:W-:Y:S01]  /*93a0*/  ULDC.64 UR10, c[0x0][0x640] ;  /* 0x00019000000a7ab9 */ /* 0x000fe20000000a00 */
[----:B------:R-:W2:Y:S03]  /*93b0*/  LDC R21, c[0x0][0x148] ;  /* 0x00005200ff157b82 */ /* 0x000ea60000000800 */
[----:B------:R-:W-:Y:S01]  /*93c0*/  IMAD.X R6, RZ, RZ, ~R6, P0 ;  /* 0x000000ffff067224 */ /* 0x000fe200000e0e06 */
[----:B------:R-:W-:-:S03]  /*93d0*/  ISETP.NE.U32.AND P0, PT, RZ, UR10, PT ;  /* 0x0000000aff007c0c */ /* 0x000fc6000bf05070 */
[----:B------:R-:W-:Y:S01]  /*93e0*/  IMAD R8, R6, UR8, RZ ;  /* 0x0000000806087c24 */ /* 0x000fe2000f8e02ff */
[----:B------:R-:W-:Y:S01]  /*93f0*/  ISETP.NE.AND.EX P0, PT, RZ, UR11, PT, P0 ;  /* 0x0000000bff007c0c */ /* 0x000fe2000bf05300 */
[----:B------:R-:W-:Y:S01]  /*9400*/  IMAD.WIDE.U32 R6, R9, UR8, R2 ;  /* 0x0000000809067c25 */ /* 0x000fe2000f8e0002 */
[----:B------:R-:W-:-:S03]  /*9410*/  ULDC UR8, c[0x0][0x618] ;  /* 0x0001860000087ab9 */ /* 0x000fc60000000800 */
[----:B------:R-:W-:Y:S01]  /*9420*/  IMAD R9, R9, UR9, R8 ;  /* 0x0000000909097c24 */ /* 0x000fe2000f8e0208 */
[----:B------:R-:W-:Y:S01]  /*9430*/  ULDC UR9, c[0x0][0x154] ;  /* 0x0000550000097ab9 */ /* 0x000fe20000000800 */
[----:B0-----:R-:W-:Y:S02]  /*9440*/  IMAD.MOV R8, RZ, RZ, -R20 ;  /* 0x000000ffff087224 */ /* 0x001fe400078e0a14 */
[----:B------:R-:W-:Y:S02]  /*9450*/  IMAD.IADD R7, R7, 0x1, R9 ;  /* 0x0000000107077824 */ /* 0x000fe400078e0209 */
[----:B-1----:R-:W-:Y:S01]  /*9460*/  IMAD R17, R18, R8, R17 ;  /* 0x0000000812117224 */ /* 0x002fe200078e0211 */
[----:B------:R-:W-:Y:S02]  /*9470*/  I2FP.F32.U32 R8, R12 ;  /* 0x0000000c00087245 */ /* 0x000fe40000201000 */
[--C-:B------:R-:W-:Y:S02]  /*9480*/  SHF.R.U64 R18, R6, UR8, R7.reuse ;  /* 0x0000000806127c19 */ /* 0x100fe40008001207 */
[----:B------:R-:W-:Y:S01]  /*9490*/  SHF.R.U32.HI R7, RZ, UR8, R7 ;  /* 0x00000008ff077c19 */ /* 0x000fe20008011607 */
[----:B------:R-:W-:Y:S01]  /*94a0*/  FMUL R8, R8, UR9 ;  /* 0x0000000908087c20 */ /* 0x000fe20008400000 */
[----:B------:R-:W-:-:S02]  /*94b0*/  ULDC UR8, c[0x0][0x608] ;  /* 0x0001820000087ab9 */ /* 0x000fc40000000800 */
[--C-:B------:R-:W-:Y:S01]  /*94c0*/  SHF.R.U64 R20, R18, UR8, R7.reuse ;  /* 0x0000000812147c19 */ /* 0x100fe20008001207 */
[----:B------:R0:W1:Y:S01]  /*94d0*/  F2I.U32.TRUNC.NTZ R22, R8 ;  /* 0x0000000800167305 */ /* 0x000062000020f000 */
[----:B------:R-:W-:Y:S01]  /*94e0*/  SHF.R.U32.HI R7, RZ, UR8, R7 ;  /* 0x00000008ff077c19 */ /* 0x000fe20008011607 */
[----:B------:R-:W-:-:S03]  /*94f0*/  ULDC UR8, c[0x0][0x658] ;  /* 0x0001960000087ab9 */ /* 0x000fc60000000800 */
[--C-:B------:R-:W-:Y:S02]  /*9500*/  SHF.R.U64 R19, R20, UR8, R7.reuse ;  /* 0x0000000814137c19 */ /* 0x100fe40008001207 */
[----:B------:R-:W-:-:S03]  /*9510*/  SHF.R.U32.HI R23, RZ, UR8, R7 ;  /* 0x00000008ff177c19 */ /* 0x000fc60008011607 */
[----:B------:R-:W-:Y:S02]  /*9520*/  IMAD.MOV.U32 R6, RZ, RZ, R19 ;  /* 0x000000ffff067224 */ /* 0x000fe400078e0013 */
[----:B------:R-:W-:Y:S01]  /*9530*/  IMAD.MOV.U32 R7, RZ, RZ, R23 ;  /* 0x000000ffff077224 */ /* 0x000fe200078e0017 */
[----:B0-----:R-:W-:Y:S06]  /*9540*/  @!P0 BRA `(.L_x_185) ;  /* 0x0000000000288947 */ /* 0x001fec0003800000 */
        /* <DEDUP_REMOVED lines=10> */
.L_x_185:
[----:B------:R-:W-:Y:S01]  /*95f0*/  ULDC UR8, c[0x0][0x648] ;  /* 0x0001920000087ab9 */ /* 0x000fe20000000800 */
[----:B-1----:R-:W-:Y:S01]  /*9600*/  IMAD.MOV R22, RZ, RZ, -R22 ;  /* 0x000000ffff167224 */ /* 0x002fe200078e0a16 */
[----:B------:R-:W-:Y:S01]  /*9610*/  SHF.R.U64 R7, R6, UR8, R7 ;  /* 0x0000000806077c19 */ /* 0x000fe20008001207 */
[----:B------:R-:W-:Y:S01]  /*9620*/  ULDC UR8, c[0x0][0x638] ;  /* 0x00018e0000087ab9 */ /* 0x000fe20000000800 */
[----:B------:R-:W-:Y:S01]  /*9630*/  LOP3.LUT R6, R20, UR13, RZ, 0xc0, !PT ;  /* 0x0000000d14067c12 */ /* 0x000fe2000f8ec0ff */
[----:B--2---:R-:W-:Y:S01]  /*9640*/  @P3 IMAD R17, R21, R22, R12 ;  /* 0x0000001615113224 */ /* 0x004fe200078e020c */
[----:B------:R-:W-:Y:S01]  /*9650*/  LOP3.LUT R18, R18, UR4, RZ, 0xc0, !PT ;  /* 0x0000000412127c12 */ /* 0x000fe2000f8ec0ff */
[----:B------:R-:W-:Y:S01]  /*9660*/  IMAD.MOV R8, RZ, RZ, -R7 ;  /* 0x000000ffff087224 */ /* 0x000fe200078e0a07 */
[----:B------:R-:W-:Y:S01]  /*9670*/  ULDC UR9, c[0x0][0x610] ;  /* 0x0001840000097ab9 */ /* 0x000fe20000000800 */
[----:B------:R-:W-:Y:S02]  /*9680*/  IMAD R6, R7, UR5, R6 ;  /* 0x0000000507067c24 */ /* 0x000fe4000f8e0206 */
[----:B------:R-:W-:Y:S01]  /*9690*/  IMAD R19, R8, UR8, R19 ;  /* 0x0000000808137c24 */ /* 0x000fe2000f8e0213 */
[----:B------:R-:W-:Y:S01]  /*96a0*/  ULDC UR8, c[0x0][0x600] ;  /* 0x0001800000087ab9 */ /* 0x000fe20000000800 */
[----:B------:R-:W-:-:S02]  /*96b0*/  IMAD R6, R6, UR9, R17 ;  /* 0x0000000906067c24 */ /* 0x000fc4000f8e0211 */
[----:B------:R-:W-:Y:S02]  /*96c0*/  IMAD R19, R19, UR8, R18 ;  /* 0x0000000813137c24 */ /* 0x000fe4000f8e0212 */
[----:B------:R-:W-:-:S03]  /*96d0*/  IMAD.MOV.U32 R7, RZ, RZ, 0x1 ;  /* 0x00000001ff077424 */ /* 0x000fc600078e00ff */
[----:B------:R-:W-:Y:S02]  /*96e0*/  SEL R17, R19, R6, !P3 ;  /* 0x0000000613117207 */ /* 0x000fe40005800000 */
[----:B------:R-:W-:-:S07]  /*96f0*/  SEL R6, R6, R19, !P3 ;  /* 0x0000001306067207 */ /* 0x000fce0005800000 */
.L_x_183:
[----:B------:R-:W-:Y:S05]  /*9700*/  BSYNC B1 ;  /* 0x0000000000017941 */ /* 0x000fea0003800000 */
.L_x_182:
[----:B------:R-:W-:-:S13]  /*9710*/  LOP3.LUT P0, RZ, R7, 0xff, RZ, 0xc0, !PT ;  /* 0x000000ff07ff7812 */ /* 0x000fda000780c0ff */
[----:B------:R-:W-:Y:S05]  /*9720*/  @P0 BRA `(.L_x_186) ;  /* 0xfffffff400400947 */ /* 0x000fea000383ffff */
[----:B------:R-:W-:Y:S05]  /*9730*/  BSYNC B0 ;  /* 0x0000000000007941 */ /* 0x000fea0003800000 */
.L_x_175:
[----:B------:R-:W-:-:S03]  /*9740*/  UMOV UR8, 0xffffffff ;  /* 0xffffffff00087882 */ /* 0x000fc60000000000 */
[----:B------:R-:W-:Y:S05]  /*9750*/  BRA.DIV UR8, `(.L_x_187) ;  /* 0x0000000608407947 */ /* 0x000fea000b800000 */
[----:B------:R-:W-:-:S13]  /*9760*/  ELECT P0, URZ, PT ;  /* 0x00000000003f782f */ /* 0x000fda0003800000 */
.L_x_202:
[----:B------:R-:W-:Y:S04]  /*9770*/  BSSY B0, `(.L_x_188) ;  /* 0x0000034000007945 */ /* 0x000fe80003800000 */
[----:B------:R-:W-:Y:S05]  /*9780*/  @!P0 BRA `(.L_x_189) ;  /* 0x0000000000c88947 */ /* 0x000fea0003800000 */
[----:B------:R-:W-:-:S04]  /*9790*/  LOP3.LUT R4, R4, 0x2, RZ, 0xfc, !PT ;  /* 0x0000000204047812 */ /* 0x000fc800078efcff */
[----:B------:R-:W-:-:S13]  /*97a0*/  ISETP.NE.AND P0, PT, R4, 0x3, PT ;  /* 0x000000030400780c */ /* 0x000fda0003f05270 */
[----:B------:R-:W-:Y:S05]  /*97b0*/  @!P0 BRA `(.L_x_190) ;  /* 0x0000000000048947 */ /* 0x000fea0003800000 */
[----:B------:R-:W-:Y:S01]  /*97c0*/  BPT.TRAP 0x1 ;  /* 0x000000040000795c */ /* 0x000fe20000300000 */
.L_x_190:
[----:B------:R-:W0:Y:S01]  /*97d0*/  S2R R3, SR_CgaCtaId ;  /* 0x0000000000037919 */ /* 0x000e220000008800 */
[----:B------:R-:W-:-:S04]  /*97e0*/  MOV R0, 0x400 ;  /* 0x0000040000007802 */ /* 0x000fc80000000f00 */
[----:B0-----:R-:W-:Y:S02]  /*97f0*/  LEA R0, R3, R0, 0x18 ;  /* 0x0000000003007211 */ /* 0x001fe400078ec0ff */
[----:B------:R-:W-:-:S03]  /*9800*/  SHF.L.U32 R3, R11, 0x1f, RZ ;  /* 0x0000001f0b037819 */ /* 0x000fc600000006ff */
[----:B------:R-:W-:-:S04]  /*9810*/  VIADD R0, R0, 0x28 ;  /* 0x0000002800007836 */ /* 0x000fc80000000000 */
[C---:B------:R-:W-:Y:S02]  /*9820*/  IMAD R6, R15.reuse, 0x8, R0 ;  /* 0x000000080f067824 */ /* 0x040fe400078e0200 */
[----:B------:R-:W-:Y:S02]  /*9830*/  VIADD R15, R15, 0x1 ;  /* 0x000000010f0f7836 */ /* 0x000fe40000000000 */
[----:B------:R-:W0:Y:S03]  /*9840*/  SYNCS.PHASECHK.TRANS64.TRYWAIT P0, [R6+URZ], R3 ;  /* 0x00000003060075a7 */ /* 0x000e26000800017f */
[----:B------:R-:W-:-:S04]  /*9850*/  ISETP.NE.AND P1, PT, R15, 0x5, PT ;  /* 0x000000050f00780c */ /* 0x000fc80003f25270 */
[----:B------:R-:W-:Y:S02]  /*9860*/  SEL R2, RZ, 0x1, P1 ;  /* 0x00000001ff027807 */ /* 0x000fe40000800000 */
[----:B------:R-:W-:Y:S02]  /*9870*/  SEL R15, R15, RZ, P1 ;  /* 0x000000ff0f0f7207 */ /* 0x000fe40000800000 */
[----:B------:R-:W-:-:S03]  /*9880*/  LOP3.LUT R8, R11, R2, RZ, 0x3c, !PT ;  /* 0x000000020b087212 */ /* 0x000fc600078e3cff */
[----:B------:R-:W-:Y:S01]  /*9890*/  IMAD R7, R15, 0x8, R0 ;  /* 0x000000080f077824 */ /* 0x000fe200078e0200 */
[----:B------:R-:W-:Y:S01]  /*98a0*/  SHF.L.U32 R4, R8, 0x1f, RZ ;  /* 0x0000001f08047819 */ /* 0x000fe200000006ff */
[----:B0-----:R-:W-:Y:S06]  /*98b0*/  @!P0 BRA `(.L_x_191) ;  /* 0x0000000400088947 */ /* 0x001fec0003800000 */
.L_x_203:
[----:B------:R-:W1:Y:S01]  /*98c0*/  SYNCS.PHASECHK.TRANS64.TRYWAIT P0, [R7+URZ], R4 ;  /* 0x00000004070075a7 */ /* 0x000e62000800017f */
[----:B------:R-:W-:-:S05]  /*98d0*/  VIADD R2, R15, 0x1 ;  /* 0x000000010f027836 */ /* 0x000fca0000000000 */
[----:B------:R-:W-:-:S04]  /*98e0*/  ISETP.NE.AND P1, PT, R2, 0x5, PT ;  /* 0x000000050200780c */ /* 0x000fc80003f25270 */
[----:B0-----:R-:W-:Y:S02]  /*98f0*/  SEL R3, RZ, 0x1, P1 ;  /* 0x00000001ff037807 */ /* 0x001fe40000800000 */
[----:B------:R-:W-:Y:S02]  /*9900*/  SEL R9, R2, RZ, P1 ;  /* 0x000000ff02097207 */ /* 0x000fe40000800000 */
[----:B------:R-:W-:-:S03]  /*9910*/  LOP3.LUT R8, R8, R3, RZ, 0x3c, !PT ;  /* 0x0000000308087212 */ /* 0x000fc600078e3cff */
[----:B------:R-:W-:Y:S01]  /*9920*/  IMAD R10, R9, 0x8, R0 ;  /* 0x00000008090a7824 */ /* 0x000fe200078e0200 */
[----:B------:R-:W-:Y:S01]  /*9930*/  SHF.L.U32 R5, R8, 0x1f, RZ ;  /* 0x0000001f08057819 */ /* 0x000fe200000006ff */
[----:B-1----:R-:W-:Y:S06]  /*9940*/  @!P0 BRA `(.L_x_192) ;  /* 0x0000000000f88947 */ /* 0x002fec0003800000 */
.L_x_204:
[----:B------:R-:W1:Y:S01]  /*9950*/  SYNCS.PHASECHK.TRANS64.TRYWAIT P0, [R10+URZ], R5 ;  /* 0x000000050a0075a7 */ /* 0x000e62000800017f */
[----:B------:R-:W-:-:S05]  /*9960*/  VIADD R2, R9, 0x1 ;  /* 0x0000000109027836 */ /* 0x000fca0000000000 */
[----:B------:R-:W-:-:S04]  /*9970*/  ISETP.NE.AND P1, PT, R2, 0x5, PT ;  /* 0x000000050200780c */ /* 0x000fc80003f25270 */
[----:B------:R-:W-:Y:S02]  /*9980*/  SEL R3, RZ, 0x1, P1 ;  /* 0x00000001ff037807 */ /* 0x000fe40000800000 */
[----:B0-----:R-:W-:Y:S02]  /*9990*/  SEL R7, R2, RZ, P1 ;  /* 0x000000ff02077207 */ /* 0x001fe40000800000 */
[----:B------:R-:W-:-:S03]  /*99a0*/  LOP3.LUT R9, R8, R3, RZ, 0x3c, !PT ;  /* 0x0000000308097212 */ /* 0x000fc600078e3cff */
[----:B------:R-:W-:Y:S01]  /*99b0*/  IMAD R11, R7, 0x8, R0 ;  /* 0x00000008070b7824 */ /* 0x000fe200078e0200 */
[----:B------:R-:W-:Y:S01]  /*99c0*/  SHF.L.U32 R6, R9, 0x1f, RZ ;  /* 0x0000001f09067819 */ /* 0x000fe200000006ff */
[----:B-1----:R-:W-:Y:S06]  /*99d0*/  @!P0 BRA `(.L_x_193) ;  /* 0x0000000000e88947 */ /* 0x002fec0003800000 */
.L_x_205:
[----:B------:R-:W1:Y:S01]  /*99e0*/  SYNCS.PHASECHK.TRANS64.TRYWAIT P0, [R11+URZ], R6 ;  /* 0x000000060b0075a7 */ /* 0x000e62000800017f */
[----:B------:R-:W-:-:S05]  /*99f0*/  VIADD R2, R7, 0x1 ;  /* 0x0000000107027836 */ /* 0x000fca0000000000 */
[----:B------:R-:W-:-:S04]  /*9a00*/  ISETP.NE.AND P1, PT, R2, 0x5, PT ;  /* 0x000000050200780c */ /* 0x000fc80003f25270 */
[----:B------:R-:W-:Y:S02]  /*9a10*/  SEL R4, RZ, 0x1, P1 ;  /* 0x00000001ff047807 */ /* 0x000fe40000800000 */
[----:B------:R-:W-:Y:S02]  /*9a20*/  SEL R3, R2, RZ, P1 ;  /* 0x000000ff02037207 */ /* 0x000fe40000800000 */
[----:B------:R-:W-:Y:S01]  /*9a30*/  LOP3.LUT R4, R9, R4, RZ, 0x3c, !PT ;  /* 0x0000000409047212 */ /* 0x000fe200078e3cff */
[----:B-1----:R-:W-:Y:S06]  /*9a40*/  @!P0 BRA `(.L_x_194) ;  /* 0x0000000000e08947 */ /* 0x002fec0003800000 */
.L_x_206:
[----:B------:R-:W-:Y:S01]  /*9a50*/  IMAD R3, R3, 0x8, R0 ;  /* 0x0000000803037824 */ /* 0x000fe200078e0200 */
[----:B------:R-:W-:-:S07]  /*9a60*/  SHF.L.U32 R0, R4, 0x1f, RZ ;  /* 0x0000001f04007819 */ /* 0x000fce00000006ff */
.L_x_195:
[----:B--2---:R2:W3:Y:S02]  /*9a70*/  SYNCS.PHASECHK.TRANS64.TRYWAIT P0, [R3+URZ], R0 ;  /* 0x00000000030075a7 */ /* 0x0044e4000800017f */
[----:B---3--:R-:W-:Y:S05]  /*9a80*/  @!P0 NANOSLEEP.SYNCS 0x989680 ;  /* 0x009896800000895d */ /* 0x008fea0003900000 */
[----:B------:R-:W3:Y:S02]  /*9a90*/  @!P0 SYNCS.PHASECHK.TRANS64 P0, [R3+URZ], R0 ;  /* 0x00000000030085a7 */ /* 0x000ee4000800007f */
[----:B---3--:R-:W-:Y:S05]  /*9aa0*/  @!P0 BRA `(.L_x_195) ;  /* 0xfffffffc00f08947 */ /* 0x008fea000383ffff */
.L_x_189:
[----:B------:R-:W-:Y:S05]  /*9ab0*/  BSYNC B0 ;  /* 0x0000000000007941 */ /* 0x000fea0003800000 */
.L_x_188:
[----:B------:R-:W-:Y:S05]  /*9ac0*/  EXIT ;  /* 0x000000000000794d */ /* 0x000fea0003800000 */
.L_x_21:
[----:B-1----:R-:W-:-:S04]  /*9ad0*/  IMAD.U32 R13, RZ, RZ, UR6 ;  /* 0x00000006ff0d7e24 */ /* 0x002fc8000f8e00ff */
[----:B------:R1:W4:Y:S03]  /*9ae0*/  SYNCS.PHASECHK.TRANS64.TRYWAIT P0, [R13+URZ], R12 ;  /* 0x0000000c0d0075a7 */ /* 0x000326000800017f */
[----:B----4-:R-:W-:Y:S05]  /*9af0*/  @!P0 NANOSLEEP.SYNCS 0x989680 ;  /* 0x009896800000895d */ /* 0x010fea0003900000 */
[----:B------:R-:W4:Y:S02]  /*9b00*/  @!P0 SYNCS.PHASECHK.TRANS64 P0, [R13+URZ], R12 ;  /* 0x0000000c0d0085a7 */ /* 0x000f24000800007f */
[----:B----4-:R-:W-:Y:S05]  /*9b10*/  @!P0 BRA `(.L_x_21) ;  /* 0xfffffffc00ec8947 */ /* 0x010fea000383ffff */
[----:B------:R-:W-:Y:S05]  /*9b20*/  BRA `(.L_x_20) ;  /* 0xffffff7c00447947 */ /* 0x000fea000383ffff */
.L_x_27:
[----:B-1----:R-:W-:-:S04]  /*9b30*/  IMAD.U32 R15, RZ, RZ, UR13 ;  /* 0x0000000dff0f7e24 */ /* 0x002fc8000f8e00ff */
[----:B------:R1:W4:Y:S03]  /*9b40*/  SYNCS.PHASECHK.TRANS64.TRYWAIT P0, [R15+URZ], R14 ;  /* 0x0000000e0f0075a7 */ /* 0x000326000800017f */
[----:B----4-:R-:W-:Y:S05]  /*9b50*/  @!P0 NANOSLEEP.SYNCS 0x989680 ;  /* 0x009896800000895d */ /* 0x010fea0003900000 */
[----:B------:R-:W4:Y:S02]  /*9b60*/  @!P0 SYNCS.PHASECHK.TRANS64 P0, [R15+URZ], R14 ;  /* 0x0000000e0f0085a7 */ /* 0x000f24000800007f */
[----:B----4-:R-:W-:Y:S05]  /*9b70*/  @!P0 BRA `(.L_x_27) ;  /* 0xfffffffc00ec8947 */ /* 0x010fea000383ffff */
[----:B------:R-:W-:Y:S05]  /*9b80*/  BRA `(.L_x_26) ;  /* 0xffffff8400f87947 */ /* 0x000fea000383ffff */
.L_x_176:
[----:B------:R-:W-:Y:S01]  /*9b90*/  BSSY B1, `(.L_x_196) ;  /* 0x0000006000017945 */ /* 0x000fe20003800000 */
[----:B------:R-:W-:-:S07]  /*9ba0*/  IMAD.MOV.U32 R7, RZ, RZ, -0x1 ;  /* 0xffffffffff077424 */ /* 0x000fce00078e00ff */
[----:B------:R-:W-:Y:S05]  /*9bb0*/  WARPSYNC.COLLECTIVE R7, `(.L_x_197) ;  /* 0x00000000070c7348 */ /* 0x000fea0003c00000 */
[----:B------:R-:W-:Y:S02]  /*9bc0*/  ELECT P0, UR62, PT ;  /* 0x00000000003e782f */ /* 0x000fe40003800000 */
[----:B------:R-:W-:Y:S01]  /*9bd0*/  MOV R7, UR62 ;  /* 0x0000003e00077c02 */ /* 0x000fe20008000f00 */
[----:B------:R-:W-:Y:S10]  /*9be0*/  ENDCOLLECTIVE ;  /* 0x000000000000791b */ /* 0x000ff40003800000 */
.L_x_197:
[----:B------:R-:W-:Y:S05]  /*9bf0*/  BSYNC B1 ;  /* 0x0000000000017941 */ /* 0x000fea0003800000 */
.L_x_196:
[----:B------:R-:W-:Y:S05]  /*9c00*/  BRA `(.L_x_198) ;  /* 0xfffffff000147947 */ /* 0x000fea000383ffff */
.L_x_179:
[----:B-1----:R1:W2:Y:S02]  /*9c10*/  SYNCS.PHASECHK.TRANS64.TRYWAIT P0, [R20+URZ+0x28], R9 ;  /* 0x00002809140075a7 */ /* 0x0022a4000800017f */
[----:B--2---:R-:W-:Y:S05]  /*9c20*/  @!P0 NANOSLEEP.SYNCS 0x989680 ;  /* 0x009896800000895d */ /* 0x004fea0003900000 */
[----:B------:R-:W2:Y:S02]  /*9c30*/  @!P0 SYNCS.PHASECHK.TRANS64 P0, [R20+URZ+0x28], R9 ;  /* 0x00002809140085a7 */ /* 0x000ea4000800007f */
[----:B--2---:R-:W-:Y:S05]  /*9c40*/  @!P0 BRA `(.L_x_179) ;  /* 0xfffffffc00f08947 */ /* 0x004fea000383ffff */
[----:B------:R-:W-:Y:S05]  /*9c50*/  BRA `(.L_x_199) ;  /* 0xfffffff000507947 */ /* 0x000fea000383ffff */
.L_x_187:
[----:B------:R-:W-:Y:S01]  /*9c60*/  BSSY B0, `(.L_x_200) ;  /* 0x0000006000007945 */ /* 0x000fe20003800000 */
[----:B------:R-:W-:-:S07]  /*9c70*/  IMAD.MOV.U32 R7, RZ, RZ, -0x1 ;  /* 0xffffffffff077424 */ /* 0x000fce00078e00ff */
[----:B------:R-:W-:Y:S05]  /*9c80*/  WARPSYNC.COLLECTIVE R7, `(.L_x_201) ;  /* 0x00000000070c7348 */ /* 0x000fea0003c00000 */
[----:B------:R-:W-:Y:S02]  /*9c90*/  ELECT P0, UR62, PT ;  /* 0x00000000003e782f */ /* 0x000fe40003800000 */
[----:B------:R-:W-:Y:S01]  /*9ca0*/  MOV R7, UR62 ;  /* 0x0000003e00077c02 */ /* 0x000fe20008000f00 */
[----:B------:R-:W-:Y:S10]  /*9cb0*/  ENDCOLLECTIVE ;  /* 0x000000000000791b */ /* 0x000ff40003800000 */
.L_x_201:
[----:B------:R-:W-:Y:S05]  /*9cc0*/  BSYNC B0 ;  /* 0x0000000000007941 */ /* 0x000fea0003800000 */
.L_x_200:
[----:B------:R-:W-:Y:S05]  /*9cd0*/  BRA `(.L_x_202) ;  /* 0xfffffff800a47947 */ /* 0x000fea000383ffff */
.L_x_191:
[----:B0-----:R0:W1:Y:S02]  /*9ce0*/  SYNCS.PHASECHK.TRANS64.TRYWAIT P0, [R6+URZ], R3 ;  /* 0x00000003060075a7 */ /* 0x001064000800017f */
[----:B-1----:R-:W-:Y:S05]  /*9cf0*/  @!P0 NANOSLEEP.SYNCS 0x989680 ;  /* 0x009896800000895d */ /* 0x002fea0003900000 */
[----:B------:R-:W1:Y:S02]  /*9d00*/  @!P0 SYNCS.PHASECHK.TRANS64 P0, [R6+URZ], R3 ;  /* 0x00000003060085a7 */ /* 0x000e64000800007f */
[----:B-1----:R-:W-:Y:S05]  /*9d10*/  @!P0 BRA `(.L_x_191) ;  /* 0xfffffffc00f08947 */ /* 0x002fea000383ffff */
[----:B------:R-:W-:Y:S05]  /*9d20*/  BRA `(.L_x_203) ;  /* 0xfffffff800e47947 */ /* 0x000fea000383ffff */
.L_x_192:
[----:B0-----:R0:W1:Y:S02]  /*9d30*/  SYNCS.PHASECHK.TRANS64.TRYWAIT P0, [R7+URZ], R4 ;  /* 0x00000004070075a7 */ /* 0x001064000800017f */
[----:B-1----:R-:W-:Y:S05]  /*9d40*/  @!P0 NANOSLEEP.SYNCS 0x989680 ;  /* 0x009896800000895d */ /* 0x002fea0003900000 */
[----:B------:R-:W1:Y:S02]  /*9d50*/  @!P0 SYNCS.PHASECHK.TRANS64 P0, [R7+URZ], R4 ;  /* 0x00000004070085a7 */ /* 0x000e64000800007f */
[----:B-1----:R-:W-:Y:S05]  /*9d60*/  @!P0 BRA `(.L_x_192) ;  /* 0xfffffffc00f08947 */ /* 0x002fea000383ffff */
[----:B------:R-:W-:Y:S05]  /*9d70*/  BRA `(.L_x_204) ;  /* 0xfffffff800f47947 */ /* 0x000fea000383ffff */
.L_x_193:
[----:B0-----:R0:W1:Y:S02]  /*9d80*/  SYNCS.PHASECHK.TRANS64.TRYWAIT P0, [R10+URZ], R5 ;  /* 0x000000050a0075a7 */ /* 0x001064000800017f */
[----:B-1----:R-:W-:Y:S05]  /*9d90*/  @!P0 NANOSLEEP.SYNCS 0x989680 ;  /* 0x009896800000895d */ /* 0x002fea0003900000 */
[----:B------:R-:W1:Y:S02]  /*9da0*/  @!P0 SYNCS.PHASECHK.TRANS64 P0, [R10+URZ], R5 ;  /* 0x000000050a0085a7 */ /* 0x000e64000800007f */
[----:B-1----:R-:W-:Y:S05]  /*9db0*/  @!P0 BRA `(.L_x_193) ;  /* 0xfffffffc00f08947 */ /* 0x002fea000383ffff */
[----:B------:R-:W-:Y:S05]  /*9dc0*/  BRA `(.L_x_205) ;  /* 0xfffffffc00047947 */ /* 0x000fea000383ffff */
.L_x_194:
[----:B-1----:R1:W2:Y:S02]  /*9dd0*/  SYNCS.PHASECHK.TRANS64.TRYWAIT P0, [R11+URZ], R6 ;  /* 0x000000060b0075a7 */ /* 0x0022a4000800017f */
[----:B--2---:R-:W-:Y:S05]  /*9de0*/  @!P0 NANOSLEEP.SYNCS 0x989680 ;  /* 0x009896800000895d */ /* 0x004fea0003900000 */
[----:B------:R-:W2:Y:S02]  /*9df0*/  @!P0 SYNCS.PHASECHK.TRANS64 P0, [R11+URZ], R6 ;  /* 0x000000060b0085a7 */ /* 0x000ea4000800007f */
[----:B--2---:R-:W-:Y:S05]  /*9e00*/  @!P0 BRA `(.L_x_194) ;  /* 0xfffffffc00f08947 */ /* 0x004fea000383ffff */
[----:B------:R-:W-:Y:S05]  /*9e10*/  BRA `(.L_x_206) ;  /* 0xfffffffc000c7947 */ /* 0x000fea000383ffff */
.L_x_207:
[----:B------:R-:W-:-:S00]  /*9e20*/  BRA `(.L_x_207) ;  /* 0xfffffffc00fc7947 */ /* 0x000fc0000383ffff */
[----:B------:R-:W-:-:S00]  /*9e30*/  NOP ;  /* 0x0000000000007918 */ /* 0x000fc00000000000 */
        /* <DEDUP_REMOVED lines=12> */
.L_x_208:


//--------------------- .nv.shared._ZN7cutlass13device_kernelINS_4gemm6kernel13GemmUniversalIN4cute5tupleIJiiiiEEENS1_10collective13CollectiveMmaINS1_37MainloopSm90TmaGmmaWarpSpecializedFP8ILi5ENS5_IJNS4_1CILi4EEENSA_ILi2EEENSA_ILi1EEEEEENS1_35KernelTmaWarpSpecializedCooperativeEEENS5_IJNSA_ILi256EEENSA_ILi64EEENSA_ILi128EEEEEENS_12float_e4m3_tENS5_IJlSD_lEEESL_SM_NS4_8TiledMMAINS4_8MMA_AtomIJNS4_4SM904GMMA30MMA_64x64x32_F32E4M3E4M3_SS_TNILNSQ_7ScaleInE1ELSS_1EEEEEENS4_6LayoutINS5_IJSC_SD_SD_EEENS5_IJSD_NSA_ILi0EEESX_EEEEENS5_IJNS4_10UnderscoreES10_S10_EEEEENS4_23SM90_TMA_LOAD_MULTICASTENS4_14ComposedLayoutINS4_7SwizzleILi3ELi4ELi3EEENS4_18smem_ptr_flag_bitsILi8EEENSV_INS5_IJNSA_ILi8EEESJ_EEENS5_IJSJ_SD_EEEEEEEvNS4_8identityES13_S1D_vS1E_EENS_8epilogue10collective6detail29Sm90TmaWarpSpecializedAdapterINS1H_15DefaultEpilogueISL_SM_SM_NS1G_6thread17LinearCombinationISL_Li1EffLNS1L_9ScaleType4KindE0ELNS_15FloatRoundStyleE2ESL_EENS1_15EpilogueDefaultEEEEEvvEEEEvNT_6ParamsE --------------------------
	.section	.nv.shared._ZN7cutlass13device_kernelINS_4gemm6kernel13GemmUniversalIN4cute5tupleIJiiiiEEENS1_10collective13CollectiveMmaINS1_37MainloopSm90TmaGmmaWarpSpecializedFP8ILi5ENS5_IJNS4_1CILi4EEENSA_ILi2EEENSA_ILi1EEEEEENS1_35KernelTmaWarpSpecializedCooperativeEEENS5_IJNSA_ILi256EEENSA_ILi64EEENSA_ILi128EEEEEENS_12float_e4m3_tENS5_IJlSD_lEEESL_SM_NS4_8TiledMMAINS4_8MMA_AtomIJNS4_4SM904GMMA30MMA_64x64x32_F32E4M3E4M3_SS_TNILNSQ_7ScaleInE1ELSS_1EEEEEENS4_6LayoutINS5_IJSC_SD_SD_EEENS5_IJSD_NSA_ILi0EEESX_EEEEENS5_IJNS4_10UnderscoreES10_S10_EEEEENS4_23SM90_TMA_LOAD_MULTICASTENS4_14ComposedLayoutINS4_7SwizzleILi3ELi4ELi3EEENS4_18smem_ptr_flag_bitsILi8EEENSV_INS5_IJNSA_ILi8EEESJ_EEENS5_IJSJ_SD_EEEEEEEvNS4_8identityES13_S1D_vS1E_EENS_8epilogue10collective6detail29Sm90TmaWarpSpecializedAdapterINS1H_15DefaultEpilogueISL_SM_SM_NS1G_6thread17LinearCombinationISL_Li1EffLNS1L_9ScaleType4KindE0ELNS_15FloatRoundStyleE2ESL_EENS1_15EpilogueDefaultEEEEEvvEEEEvNT_6ParamsE,"aw",@nobits
	.sectionflags	@""
	.align	16
	.zero		1024


//--------------------- .nv.shared.reserved.0     --------------------------
	.section	.nv.shared.reserved.0,"aw",@nobits
	.weak		__nv_reservedSMEM_offset_0_alias
	.size		__nv_reservedSMEM_offset_0_alias, 0, 0
	.other		__nv_reservedSMEM_offset_0_alias,@"STO_CUDA_RESERVED_SHARED STV_DEFAULT"
__nv_reservedSMEM_offset_0_alias:
	.zero		0


//--------------------- .nv.global                --------------------------
	.section	.nv.global,"aw",@nobits
.nv.global:
	.type		_ZN40_INTERNAL_61af3b25_4_k_cu_a71a4156_272784cute1_E,@object
	.size		_ZN40_INTERNAL_61af3b25_4_k_cu_a71a4156_272784cute1_E,(_ZN40_INTERNAL_61af3b25_4_k_cu_a71a4156_272784cuda3std3__45__cpo6cbeginE - _ZN40_INTERNAL_61af3b25_4_k_cu_a71a4156_272784cute1_E)
_ZN40_INTERNAL_61af3b25_4_k_cu_a71a4156_272784cute1_E:
	.zero		1
	.type		_ZN40_INTERNAL_61af3b25_4_k_cu_a71a4156_272784cuda3std3__45__cpo6cbeginE,@object
	.size		_ZN40_INTERNAL_61af3b25_4_k_cu_a71a4156_272784cuda3std3__45__cpo6cbeginE,(_ZN40_INTERNAL_61af3b25_4_k_cu_a71a4156_272784cuda3std3__48in_placeE - _ZN40_INTERNAL_61af3b25_4_k_cu_a71a4156_272784cuda3std3__45__cpo6cbeginE)
_ZN40_INTERNAL_61af3b25_4_k_cu_a71a4156_272784cuda3std3__45__cpo6cbeginE:
	.zero		1
	.type		_ZN40_INTERNAL_61af3b25_4_k_cu_a71a4156_272784cuda3std3__48in_placeE,@object
	.size		_ZN40_INTERNAL_61af3b25_4_k_cu_a71a4156_272784cuda3std3__48in_placeE,(_ZN40_INTERNAL_61af3b25_4_k_cu_a71a4156_272784cuda3std6ranges3__45__cpo9iter_moveE - _ZN40_INTERNAL_61af3b25_4_k_cu_a71a4156_272784cuda3std3__48in_placeE)
_ZN40_INTERNAL_61af3b25_4_k_cu_a71a4156_272784cuda3std3__48in_placeE:
	.zero		1
	.type		_ZN40_INTERNAL_61af3b25_4_k_cu_a71a4156_272784cuda3std6ranges3__45__cpo9iter_moveE,@object
	.size		_ZN40_INTERNAL_61af3b25_4_k_cu_a71a4156_272784cuda3std6ranges3__45__cpo9iter_moveE,(_ZN40_INTERNAL_61af3b25_4_k_cu_a71a4156_272784cuda3std3__45__cpo5beginE - _ZN40_INTERNAL_61af3b25_4_k_cu_a71a4156_272784cuda3std6ranges3__45__cpo9iter_moveE)
_ZN40_INTERNAL_61af3b25_4_k_cu_a71a4156_272784cuda3std6ranges3__45__cpo9iter_moveE:
	.zero		1
	.type		_ZN40_INTERNAL_61af3b25_4_k_cu_a71a4156_272784cuda3std3__45__cpo5beginE,@object
	.size		_ZN40_INTERNAL_61af3b25_4_k_cu_a71a4156_272784cuda3std3__45__cpo5beginE,(_ZN40_INTERNAL_61af3b25_4_k_cu_a71a4156_272784cuda3std3__442_GLOBAL__N__61af3b25_4_k_cu_a71a4156_272786ignoreE - _ZN40_INTERNAL_61af3b25_4_k_cu_a71a4156_272784cuda3std3__45__cpo5beginE)
_ZN40_INTERNAL_61af3b25_4_k_cu_a71a4156_272784cuda3std3__45__cpo5beginE:
	.zero		1
	.type		_ZN40_INTERNAL_61af3b25_4_k_cu_a71a4156_272784cuda3std3__442_GLOBAL__N__61af3b25_4_k_cu_a71a4156_272786ignoreE,@object
	.size		_ZN40_INTERNAL_61af3b25_4_k_cu_a71a4156_272784cuda3std3__442_GLOBAL__N__61af3b25_4_k_cu_a71a4156_272786ignoreE,(_ZN40_INTERNAL_61af3b25_4_k_cu_a71a4156_272784cute7productE - _ZN40_INTERNAL_61af3b25_4_k_cu_a71a4156_272784cuda3std3__442_GLOBAL__N__61af3b25_4_k_cu_a71a4156_272786ignoreE)
_ZN40_INTERNAL_61af3b25_4_k_cu_a71a4156_272784cuda3std3__442_GLOBAL__N__61af3b25_4_k_cu_a71a4156_272786ignoreE:
	.zero		1
	.type		_ZN40_INTERNAL_61af3b25_4_k_cu_a71a4156_272784cute7productE,@object
	.size		_ZN40_INTERNAL_61af3b25_4_k_cu_a71a4156_272784cute7productE,(_ZN40_INTERNAL_61af3b25_4_k_cu_a71a4156_272784cuda3std3__45__cpo3endE - _ZN40_INTERNAL_61af3b25_4_k_cu_a71a4156_272784cute7productE)
_ZN40_INTERNAL_61af3b25_4_k_cu_a71a4156_272784cute7productE:
	.zero		1
	.type		_ZN40_INTERNAL_61af3b25_4_k_cu_a71a4156_272784cuda3std3__45__cpo3endE,@object
	.size		_ZN40_INTERNAL_61af3b25_4_k_cu_a71a4156_272784cuda3std3__45__cpo3endE,(_ZN40_INTERNAL_61af3b25_4_k_cu_a71a4156_272784cuda3std3__419piecewise_constructE - _ZN40_INTERNAL_61af3b25_4_k_cu_a71a4156_272784cuda3std3__45__cpo3endE)
_ZN40_INTERNAL_61af3b25_4_k_cu_a71a4156_272784cuda3std3__45__cpo3endE:
	.zero		1
	.type		_ZN40_INTERNAL_61af3b25_4_k_cu_a71a4156_272784cuda3std3__419piecewise_constructE,@object
	.size		_ZN40_INTERNAL_61af3b25_4_k_cu_a71a4156_272784cuda3std3__419piecewise_constructE,(_ZN40_INTERNAL_61af3b25_4_k_cu_a71a4156_272784cuda3std3__45__cpo4cendE - _ZN40_INTERNAL_61af3b25_4_k_cu_a71a4156_272784cuda3std3__419piecewise_constructE)
_ZN40_INTERNAL_61af3b25_4_k_cu_a71a4156_272784cuda3std3__419piecewise_constructE:
	.zero		1
	.type		_ZN40_INTERNAL_61af3b25_4_k_cu_a71a4156_272784cuda3std3__45__cpo4cendE,@object
	.size		_ZN40_INTERNAL_61af3b25_4_k_cu_a71a4156_272784cuda3std3__45__cpo4cendE,(_ZN40_INTERNAL_61af3b25_4_k_cu_a71a4156_272784cuda3std6ranges3__45__cpo4swapE - _ZN40_INTERNAL_61af3b25_4_k_cu_a71a4156_272784cuda3std3__45__cpo4cendE)
_ZN40_INTERNAL_61af3b25_4_k_cu_a71a4156_272784cuda3std3__45__cpo4cendE:
	.zero		1
	.type		_ZN40_INTERNAL_61af3b25_4_k_cu_a71a4156_272784cuda3std6ranges3__45__cpo4swapE,@object
	.size		_ZN40_INTERNAL_61af3b25_4_k_cu_a71a4156_272784cuda3std6ranges3__45__cpo4swapE,(.L_7 - _ZN40_INTERNAL_61af3b25_4_k_cu_a71a4156_272784cuda3std6ranges3__45__cpo4swapE)
_ZN40_INTERNAL_61af3b25_4_k_cu_a71a4156_272784cuda3std6ranges3__45__cpo4swapE:
	.zero		1
.L_7:


//--------------------- .nv.constant0._ZN7cutlass13device_kernelINS_4gemm6kernel13GemmUniversalIN4cute5tupleIJiiiiEEENS1_10collective13CollectiveMmaINS1_37MainloopSm90TmaGmmaWarpSpecializedFP8ILi5ENS5_IJNS4_1CILi4EEENSA_ILi2EEENSA_ILi1EEEEEENS1_35KernelTmaWarpSpecializedCooperativeEEENS5_IJNSA_ILi256EEENSA_ILi64EEENSA_ILi128EEEEEENS_12float_e4m3_tENS5_IJlSD_lEEESL_SM_NS4_8TiledMMAINS4_8MMA_AtomIJNS4_4SM904GMMA30MMA_64x64x32_F32E4M3E4M3_SS_TNILNSQ_7ScaleInE1ELSS_1EEEEEENS4_6LayoutINS5_IJSC_SD_SD_EEENS5_IJSD_NSA_ILi0EEESX_EEEEENS5_IJNS4_10UnderscoreES10_S10_EEEEENS4_23SM90_TMA_LOAD_MULTICASTENS4_14ComposedLayoutINS4_7SwizzleILi3ELi4ELi3EEENS4_18smem_ptr_flag_bitsILi8EEENSV_INS5_IJNSA_ILi8EEESJ_EEENS5_IJSJ_SD_EEEEEEEvNS4_8identityES13_S1D_vS1E_EENS_8epilogue10collective6detail29Sm90TmaWarpSpecializedAdapterINS1H_15DefaultEpilogueISL_SM_SM_NS1G_6thread17LinearCombinationISL_Li1EffLNS1L_9ScaleType4KindE0ELNS_15FloatRoundStyleE2ESL_EENS1_15EpilogueDefaultEEEEEvvEEEEvNT_6ParamsE --------------------------
	.section	.nv.constant0._ZN7cutlass13device_kernelINS_4gemm6kernel13GemmUniversalIN4cute5tupleIJiiiiEEENS1_10collective13CollectiveMmaINS1_37MainloopSm90TmaGmmaWarpSpecializedFP8ILi5ENS5_IJNS4_1CILi4EEENSA_ILi2EEENSA_ILi1EEEEEENS1_35KernelTmaWarpSpecializedCooperativeEEENS5_IJNSA_ILi256EEENSA_ILi64EEENSA_ILi128EEEEEENS_12float_e4m3_tENS5_IJlSD_lEEESL_SM_NS4_8TiledMMAINS4_8MMA_AtomIJNS4_4SM904GMMA30MMA_64x64x32_F32E4M3E4M3_SS_TNILNSQ_7ScaleInE1ELSS_1EEEEEENS4_6LayoutINS5_IJSC_SD_SD_EEENS5_IJSD_NSA_ILi0EEESX_EEEEENS5_IJNS4_10UnderscoreES10_S10_EEEEENS4_23SM90_TMA_LOAD_MULTICASTENS4_14ComposedLayoutINS4_7SwizzleILi3ELi4ELi3EEENS4_18smem_ptr_flag_bitsILi8EEENSV_INS5_IJNSA_ILi8EEESJ_EEENS5_IJSJ_SD_EEEEEEEvNS4_8identityES13_S1D_vS1E_EENS_8epilogue10collective6detail29Sm90TmaWarpSpecializedAdapterINS1H_15DefaultEpilogueISL_SM_SM_NS1G_6thread17LinearCombinationISL_Li1EffLNS1L_9ScaleType4KindE0ELNS_15FloatRoundStyleE2ESL_EENS1_15EpilogueDefaultEEEEEvvEEEEvNT_6ParamsE,"a",@progbits
	.sectionflags	@""
	.align	4
.nv.constant0._ZN7cutlass13device_kernelINS_4gemm6kernel13GemmUniversalIN4cute5tupleIJiiiiEEENS1_10collective13CollectiveMmaINS1_37MainloopSm90TmaGmmaWarpSpecializedFP8ILi5ENS5_IJNS4_1CILi4EEENSA_ILi2EEENSA_ILi1EEEEEENS1_35KernelTmaWarpSpecializedCooperativeEEENS5_IJNSA_ILi256EEENSA_ILi64EEENSA_ILi128EEEEEENS_12float_e4m3_tENS5_IJlSD_lEEESL_SM_NS4_8TiledMMAINS4_8MMA_AtomIJNS4_4SM904GMMA30MMA_64x64x32_F32E4M3E4M3_SS_TNILNSQ_7ScaleInE1ELSS_1EEEEEENS4_6LayoutINS5_IJSC_SD_SD_EEENS5_IJSD_NSA_ILi0EEESX_EEEEENS5_IJNS4_10UnderscoreES10_S10_EEEEENS4_23SM90_TMA_LOAD_MULTICASTENS4_14ComposedLayoutINS4_7SwizzleILi3ELi4ELi3EEENS4_18smem_ptr_flag_bitsILi8EEENSV_INS5_IJNSA_ILi8EEESJ_EEENS5_IJSJ_SD_EEEEEEEvNS4_8identityES13_S1D_vS1E_EENS_8epilogue10collective6detail29Sm90TmaWarpSpecializedAdapterINS1H_15DefaultEpilogueISL_SM_SM_NS1G_6thread17LinearCombinationISL_Li1EffLNS1L_9ScaleType4KindE0ELNS_15FloatRoundStyleE2ESL_EENS1_15EpilogueDefaultEEEEEvvEEEEvNT_6ParamsE:
	.zero		1664


//--------------------- SYMBOLS --------------------------

	.type		.nv.reservedSmem.offset0,@object
	.size		.nv.reservedSmem.offset0,0x4
